//
// Generated by NVIDIA NVVM Compiler
//
// Compiler Build ID: CL-36424714
// Cuda compilation tools, release 13.0, V13.0.88
// Based on NVVM 20.0.0
//

.version 9.0
.target sm_100
.address_size 64

	// .globl	_Z17kernel_set_randomP17curandStateXORWOWiil
.global .align 4 .b8 precalc_xorwow_matrix[102400];
.global .align 4 .b8 precalc_xorwow_offset_matrix[102400];
.global .align 4 .b8 mrg32k3aM1[2304];
.global .align 4 .b8 mrg32k3aM2[2304];
.global .align 4 .b8 mrg32k3aM1SubSeq[2016];
.global .align 4 .b8 mrg32k3aM2SubSeq[2016];
.global .align 4 .b8 mrg32k3aM1Seq[2304];
.global .align 4 .b8 mrg32k3aM2Seq[2304];
.const .align 8 .b8 __cr_lgamma_table[72];

.visible .entry _Z17kernel_set_randomP17curandStateXORWOWiil(
	.param .u64 .ptr .align 1 _Z17kernel_set_randomP17curandStateXORWOWiil_param_0,
	.param .u32 _Z17kernel_set_randomP17curandStateXORWOWiil_param_1,
	.param .u32 _Z17kernel_set_randomP17curandStateXORWOWiil_param_2,
	.param .u64 _Z17kernel_set_randomP17curandStateXORWOWiil_param_3
)
{
	.reg .pred 	%p<27>;
	.reg .b32 	%r<414>;
	.reg .b64 	%rd<19>;

	ld.param.u64 	%rd8, [_Z17kernel_set_randomP17curandStateXORWOWiil_param_0];
	ld.param.u32 	%r183, [_Z17kernel_set_randomP17curandStateXORWOWiil_param_1];
	ld.param.u64 	%rd9, [_Z17kernel_set_randomP17curandStateXORWOWiil_param_3];
	mov.u32 	%r184, %tid.x;
	mov.u32 	%r185, %ctaid.x;
	mov.u32 	%r186, %ntid.x;
	mad.lo.s32 	%r1, %r185, %r186, %r184;
	setp.lt.s32 	%p1, %r1, 0;
	setp.gt.s32 	%p2, %r1, %r183;
	or.pred  	%p3, %p1, %p2;
	@%p3 bra 	$L__BB0_44;
	cvta.to.global.u64 	%rd10, %rd8;
	cvt.u64.u32 	%rd18, %r1;
	mul.wide.u32 	%rd11, %r1, 48;
	add.s64 	%rd2, %rd10, %rd11;
	cvt.u32.u64 	%r187, %rd9;
	xor.b32  	%r188, %r187, -1429050551;
	mul.lo.s32 	%r189, %r188, 1099087573;
	{ .reg .b32 tmp; mov.b64 {tmp, %r190}, %rd9; }
	xor.b32  	%r191, %r190, -136515619;
	mul.lo.s32 	%r192, %r191, -1703105765;
	add.s32 	%r193, %r189, %r192;
	add.s32 	%r194, %r193, 6615241;
	add.s32 	%r195, %r189, 123456789;
	st.global.v2.u32 	[%rd2], {%r194, %r195};
	xor.b32  	%r196, %r189, 362436069;
	add.s32 	%r197, %r192, 521288629;
	st.global.v2.u32 	[%rd2+8], {%r196, %r197};
	xor.b32  	%r198, %r192, 88675123;
	add.s32 	%r199, %r189, 5783321;
	st.global.v2.u32 	[%rd2+16], {%r198, %r199};
	setp.eq.s32 	%p4, %r1, 0;
	@%p4 bra 	$L__BB0_43;
	mov.b32 	%r320, 0;
$L__BB0_3:
	and.b64  	%rd4, %rd18, 3;
	setp.eq.s64 	%p5, %rd4, 0;
	@%p5 bra 	$L__BB0_42;
	mul.wide.u32 	%rd12, %r320, 3200;
	mov.u64 	%rd13, precalc_xorwow_matrix;
	add.s64 	%rd5, %rd13, %rd12;
	cvt.u32.u64 	%r3, %rd4;
	mov.b32 	%r321, 0;
$L__BB0_5:
	mov.b32 	%r334, 0;
	mov.u32 	%r335, %r334;
	mov.u32 	%r336, %r334;
	mov.u32 	%r337, %r334;
	mov.u32 	%r338, %r334;
	mov.u32 	%r327, %r334;
$L__BB0_6:
	mul.wide.u32 	%rd14, %r327, 4;
	add.s64 	%rd15, %rd2, %rd14;
	ld.global.u32 	%r11, [%rd15+4];
	shl.b32 	%r12, %r327, 5;
	mov.b32 	%r333, 0;
$L__BB0_7:
	.pragma "nounroll";
	shr.u32 	%r204, %r11, %r333;
	and.b32  	%r205, %r204, 1;
	setp.eq.b32 	%p6, %r205, 1;
	not.pred 	%p7, %p6;
	add.s32 	%r206, %r12, %r333;
	mul.lo.s32 	%r207, %r206, 5;
	mul.wide.u32 	%rd16, %r207, 4;
	add.s64 	%rd6, %rd5, %rd16;
	@%p7 bra 	$L__BB0_9;
	ld.global.u32 	%r208, [%rd6];
	xor.b32  	%r338, %r338, %r208;
	ld.global.u32 	%r209, [%rd6+4];
	xor.b32  	%r337, %r337, %r209;
	ld.global.u32 	%r210, [%rd6+8];
	xor.b32  	%r336, %r336, %r210;
	ld.global.u32 	%r211, [%rd6+12];
	xor.b32  	%r335, %r335, %r211;
	ld.global.u32 	%r212, [%rd6+16];
	xor.b32  	%r334, %r334, %r212;
$L__BB0_9:
	and.b32  	%r214, %r204, 2;
	setp.eq.s32 	%p8, %r214, 0;
	@%p8 bra 	$L__BB0_11;
	ld.global.u32 	%r215, [%rd6+20];
	xor.b32  	%r338, %r338, %r215;
	ld.global.u32 	%r216, [%rd6+24];
	xor.b32  	%r337, %r337, %r216;
	ld.global.u32 	%r217, [%rd6+28];
	xor.b32  	%r336, %r336, %r217;
	ld.global.u32 	%r218, [%rd6+32];
	xor.b32  	%r335, %r335, %r218;
	ld.global.u32 	%r219, [%rd6+36];
	xor.b32  	%r334, %r334, %r219;
$L__BB0_11:
	and.b32  	%r221, %r204, 4;
	setp.eq.s32 	%p9, %r221, 0;
	@%p9 bra 	$L__BB0_13;
	ld.global.u32 	%r222, [%rd6+40];
	xor.b32  	%r338, %r338, %r222;
	ld.global.u32 	%r223, [%rd6+44];
	xor.b32  	%r337, %r337, %r223;
	ld.global.u32 	%r224, [%rd6+48];
	xor.b32  	%r336, %r336, %r224;
	ld.global.u32 	%r225, [%rd6+52];
	xor.b32  	%r335, %r335, %r225;
	ld.global.u32 	%r226, [%rd6+56];
	xor.b32  	%r334, %r334, %r226;
$L__BB0_13:
	and.b32  	%r228, %r204, 8;
	setp.eq.s32 	%p10, %r228, 0;
	@%p10 bra 	$L__BB0_15;
	ld.global.u32 	%r229, [%rd6+60];
	xor.b32  	%r338, %r338, %r229;
	ld.global.u32 	%r230, [%rd6+64];
	xor.b32  	%r337, %r337, %r230;
	ld.global.u32 	%r231, [%rd6+68];
	xor.b32  	%r336, %r336, %r231;
	ld.global.u32 	%r232, [%rd6+72];
	xor.b32  	%r335, %r335, %r232;
	ld.global.u32 	%r233, [%rd6+76];
	xor.b32  	%r334, %r334, %r233;
$L__BB0_15:
	and.b32  	%r235, %r204, 16;
	setp.eq.s32 	%p11, %r235, 0;
	@%p11 bra 	$L__BB0_17;
	ld.global.u32 	%r236, [%rd6+80];
	xor.b32  	%r338, %r338, %r236;
	ld.global.u32 	%r237, [%rd6+84];
	xor.b32  	%r337, %r337, %r237;
	ld.global.u32 	%r238, [%rd6+88];
	xor.b32  	%r336, %r336, %r238;
	ld.global.u32 	%r239, [%rd6+92];
	xor.b32  	%r335, %r335, %r239;
	ld.global.u32 	%r240, [%rd6+96];
	xor.b32  	%r334, %r334, %r240;
$L__BB0_17:
	and.b32  	%r242, %r204, 32;
	setp.eq.s32 	%p12, %r242, 0;
	@%p12 bra 	$L__BB0_19;
	ld.global.u32 	%r243, [%rd6+100];
	xor.b32  	%r338, %r338, %r243;
	ld.global.u32 	%r244, [%rd6+104];
	xor.b32  	%r337, %r337, %r244;
	ld.global.u32 	%r245, [%rd6+108];
	xor.b32  	%r336, %r336, %r245;
	ld.global.u32 	%r246, [%rd6+112];
	xor.b32  	%r335, %r335, %r246;
	ld.global.u32 	%r247, [%rd6+116];
	xor.b32  	%r334, %r334, %r247;
$L__BB0_19:
	and.b32  	%r249, %r204, 64;
	setp.eq.s32 	%p13, %r249, 0;
	@%p13 bra 	$L__BB0_21;
	ld.global.u32 	%r250, [%rd6+120];
	xor.b32  	%r338, %r338, %r250;
	ld.global.u32 	%r251, [%rd6+124];
	xor.b32  	%r337, %r337, %r251;
	ld.global.u32 	%r252, [%rd6+128];
	xor.b32  	%r336, %r336, %r252;
	ld.global.u32 	%r253, [%rd6+132];
	xor.b32  	%r335, %r335, %r253;
	ld.global.u32 	%r254, [%rd6+136];
	xor.b32  	%r334, %r334, %r254;
$L__BB0_21:
	and.b32  	%r256, %r204, 128;
	setp.eq.s32 	%p14, %r256, 0;
	@%p14 bra 	$L__BB0_23;
	ld.global.u32 	%r257, [%rd6+140];
	xor.b32  	%r338, %r338, %r257;
	ld.global.u32 	%r258, [%rd6+144];
	xor.b32  	%r337, %r337, %r258;
	ld.global.u32 	%r259, [%rd6+148];
	xor.b32  	%r336, %r336, %r259;
	ld.global.u32 	%r260, [%rd6+152];
	xor.b32  	%r335, %r335, %r260;
	ld.global.u32 	%r261, [%rd6+156];
	xor.b32  	%r334, %r334, %r261;
$L__BB0_23:
	and.b32  	%r263, %r204, 256;
	setp.eq.s32 	%p15, %r263, 0;
	@%p15 bra 	$L__BB0_25;
	ld.global.u32 	%r264, [%rd6+160];
	xor.b32  	%r338, %r338, %r264;
	ld.global.u32 	%r265, [%rd6+164];
	xor.b32  	%r337, %r337, %r265;
	ld.global.u32 	%r266, [%rd6+168];
	xor.b32  	%r336, %r336, %r266;
	ld.global.u32 	%r267, [%rd6+172];
	xor.b32  	%r335, %r335, %r267;
	ld.global.u32 	%r268, [%rd6+176];
	xor.b32  	%r334, %r334, %r268;
$L__BB0_25:
	and.b32  	%r270, %r204, 512;
	setp.eq.s32 	%p16, %r270, 0;
	@%p16 bra 	$L__BB0_27;
	ld.global.u32 	%r271, [%rd6+180];
	xor.b32  	%r338, %r338, %r271;
	ld.global.u32 	%r272, [%rd6+184];
	xor.b32  	%r337, %r337, %r272;
	ld.global.u32 	%r273, [%rd6+188];
	xor.b32  	%r336, %r336, %r273;
	ld.global.u32 	%r274, [%rd6+192];
	xor.b32  	%r335, %r335, %r274;
	ld.global.u32 	%r275, [%rd6+196];
	xor.b32  	%r334, %r334, %r275;
$L__BB0_27:
	and.b32  	%r277, %r204, 1024;
	setp.eq.s32 	%p17, %r277, 0;
	@%p17 bra 	$L__BB0_29;
	ld.global.u32 	%r278, [%rd6+200];
	xor.b32  	%r338, %r338, %r278;
	ld.global.u32 	%r279, [%rd6+204];
	xor.b32  	%r337, %r337, %r279;
	ld.global.u32 	%r280, [%rd6+208];
	xor.b32  	%r336, %r336, %r280;
	ld.global.u32 	%r281, [%rd6+212];
	xor.b32  	%r335, %r335, %r281;
	ld.global.u32 	%r282, [%rd6+216];
	xor.b32  	%r334, %r334, %r282;
$L__BB0_29:
	and.b32  	%r284, %r204, 2048;
	setp.eq.s32 	%p18, %r284, 0;
	@%p18 bra 	$L__BB0_31;
	ld.global.u32 	%r285, [%rd6+220];
	xor.b32  	%r338, %r338, %r285;
	ld.global.u32 	%r286, [%rd6+224];
	xor.b32  	%r337, %r337, %r286;
	ld.global.u32 	%r287, [%rd6+228];
	xor.b32  	%r336, %r336, %r287;
	ld.global.u32 	%r288, [%rd6+232];
	xor.b32  	%r335, %r335, %r288;
	ld.global.u32 	%r289, [%rd6+236];
	xor.b32  	%r334, %r334, %r289;
$L__BB0_31:
	and.b32  	%r291, %r204, 4096;
	setp.eq.s32 	%p19, %r291, 0;
	@%p19 bra 	$L__BB0_33;
	ld.global.u32 	%r292, [%rd6+240];
	xor.b32  	%r338, %r338, %r292;
	ld.global.u32 	%r293, [%rd6+244];
	xor.b32  	%r337, %r337, %r293;
	ld.global.u32 	%r294, [%rd6+248];
	xor.b32  	%r336, %r336, %r294;
	ld.global.u32 	%r295, [%rd6+252];
	xor.b32  	%r335, %r335, %r295;
	ld.global.u32 	%r296, [%rd6+256];
	xor.b32  	%r334, %r334, %r296;
$L__BB0_33:
	and.b32  	%r298, %r204, 8192;
	setp.eq.s32 	%p20, %r298, 0;
	@%p20 bra 	$L__BB0_35;
	ld.global.u32 	%r299, [%rd6+260];
	xor.b32  	%r338, %r338, %r299;
	ld.global.u32 	%r300, [%rd6+264];
	xor.b32  	%r337, %r337, %r300;
	ld.global.u32 	%r301, [%rd6+268];
	xor.b32  	%r336, %r336, %r301;
	ld.global.u32 	%r302, [%rd6+272];
	xor.b32  	%r335, %r335, %r302;
	ld.global.u32 	%r303, [%rd6+276];
	xor.b32  	%r334, %r334, %r303;
$L__BB0_35:
	and.b32  	%r305, %r204, 16384;
	setp.eq.s32 	%p21, %r305, 0;
	@%p21 bra 	$L__BB0_37;
	ld.global.u32 	%r306, [%rd6+280];
	xor.b32  	%r338, %r338, %r306;
	ld.global.u32 	%r307, [%rd6+284];
	xor.b32  	%r337, %r337, %r307;
	ld.global.u32 	%r308, [%rd6+288];
	xor.b32  	%r336, %r336, %r308;
	ld.global.u32 	%r309, [%rd6+292];
	xor.b32  	%r335, %r335, %r309;
	ld.global.u32 	%r310, [%rd6+296];
	xor.b32  	%r334, %r334, %r310;
$L__BB0_37:
	and.b32  	%r312, %r204, 32768;
	setp.eq.s32 	%p22, %r312, 0;
	@%p22 bra 	$L__BB0_39;
	ld.global.u32 	%r313, [%rd6+300];
	xor.b32  	%r338, %r338, %r313;
	ld.global.u32 	%r314, [%rd6+304];
	xor.b32  	%r337, %r337, %r314;
	ld.global.u32 	%r315, [%rd6+308];
	xor.b32  	%r336, %r336, %r315;
	ld.global.u32 	%r316, [%rd6+312];
	xor.b32  	%r335, %r335, %r316;
	ld.global.u32 	%r317, [%rd6+316];
	xor.b32  	%r334, %r334, %r317;
$L__BB0_39:
	add.s32 	%r333, %r333, 16;
	setp.ne.s32 	%p23, %r333, 32;
	@%p23 bra 	$L__BB0_7;
	mad.lo.s32 	%r318, %r327, -31, %r12;
	add.s32 	%r327, %r318, 1;
	setp.ne.s32 	%p24, %r327, 5;
	@%p24 bra 	$L__BB0_6;
	st.global.u32 	[%rd2+4], %r338;
	st.global.u32 	[%rd2+8], %r337;
	st.global.u32 	[%rd2+12], %r336;
	st.global.u32 	[%rd2+16], %r335;
	st.global.u32 	[%rd2+20], %r334;
	add.s32 	%r321, %r321, 1;
	setp.lt.u32 	%p25, %r321, %r3;
	@%p25 bra 	$L__BB0_5;
$L__BB0_42:
	shr.u64 	%rd7, %rd18, 2;
	add.s32 	%r320, %r320, 1;
	setp.gt.u64 	%p26, %rd18, 3;
	mov.u64 	%rd18, %rd7;
	@%p26 bra 	$L__BB0_3;
$L__BB0_43:
	mov.b32 	%r319, 0;
	st.global.v2.u32 	[%rd2+24], {%r319, %r319};
	st.global.u32 	[%rd2+32], %r319;
	mov.b64 	%rd17, 0;
	st.global.u64 	[%rd2+40], %rd17;
$L__BB0_44:
	ret;

}
	// .globl	_Z13kernel_randomPfiiP17curandStateXORWOW
.visible .entry _Z13kernel_randomPfiiP17curandStateXORWOW(
	.param .u64 .ptr .align 1 _Z13kernel_randomPfiiP17curandStateXORWOW_param_0,
	.param .u32 _Z13kernel_randomPfiiP17curandStateXORWOW_param_1,
	.param .u32 _Z13kernel_randomPfiiP17curandStateXORWOW_param_2,
	.param .u64 .ptr .align 1 _Z13kernel_randomPfiiP17curandStateXORWOW_param_3
)
{
	.reg .pred 	%p<12>;
	.reg .b32 	%r<131>;
	.reg .b32 	%f<22>;
	.reg .b64 	%rd<19>;

	ld.param.u64 	%rd4, [_Z13kernel_randomPfiiP17curandStateXORWOW_param_0];
	ld.param.u32 	%r13, [_Z13kernel_randomPfiiP17curandStateXORWOW_param_1];
	ld.param.u32 	%r14, [_Z13kernel_randomPfiiP17curandStateXORWOW_param_2];
	ld.param.u64 	%rd3, [_Z13kernel_randomPfiiP17curandStateXORWOW_param_3];
	cvta.to.global.u64 	%rd1, %rd4;
	mov.u32 	%r15, %tid.x;
	mov.u32 	%r16, %ctaid.x;
	mov.u32 	%r17, %ntid.x;
	mad.lo.s32 	%r1, %r16, %r17, %r15;
	setp.lt.s32 	%p1, %r1, 0;
	setp.gt.s32 	%p2, %r1, %r13;
	setp.lt.s32 	%p3, %r14, 1;
	or.pred  	%p4, %p1, %p3;
	or.pred  	%p5, %p4, %p2;
	@%p5 bra 	$L__BB1_9;
	cvta.to.global.u64 	%rd5, %rd3;
	mul.wide.u32 	%rd6, %r1, 48;
	add.s64 	%rd2, %rd5, %rd6;
	and.b32  	%r2, %r14, 3;
	setp.lt.u32 	%p6, %r14, 4;
	mov.b32 	%r130, 0;
	@%p6 bra 	$L__BB1_4;
	and.b32  	%r130, %r14, 2147483644;
	neg.s32 	%r128, %r130;
	shl.b32 	%r5, %r13, 2;
	mul.wide.s32 	%rd9, %r13, 4;
	mov.u32 	%r127, %r1;
$L__BB1_3:
	.pragma "nounroll";
	ld.global.v2.u32 	{%r19, %r20}, [%rd2];
	shr.u32 	%r21, %r20, 2;
	xor.b32  	%r22, %r21, %r20;
	ld.global.v2.u32 	{%r23, %r24}, [%rd2+8];
	ld.global.v2.u32 	{%r25, %r26}, [%rd2+16];
	st.global.v2.u32 	[%rd2+8], {%r24, %r25};
	shl.b32 	%r27, %r26, 4;
	shl.b32 	%r28, %r22, 1;
	xor.b32  	%r29, %r28, %r27;
	xor.b32  	%r30, %r29, %r22;
	xor.b32  	%r31, %r30, %r26;
	st.global.v2.u32 	[%rd2+16], {%r26, %r31};
	add.s32 	%r32, %r19, 362437;
	st.global.v2.u32 	[%rd2], {%r32, %r23};
	add.s32 	%r33, %r31, %r32;
	cvt.rn.f32.u32 	%f1, %r33;
	fma.rn.f32 	%f2, %f1, 0f2F800000, 0f2F000000;
	abs.f32 	%f3, %f2;
	mul.wide.s32 	%rd7, %r127, 4;
	add.s64 	%rd8, %rd1, %rd7;
	st.global.f32 	[%rd8], %f3;
	ld.global.v2.u32 	{%r34, %r35}, [%rd2];
	shr.u32 	%r36, %r35, 2;
	xor.b32  	%r37, %r36, %r35;
	ld.global.v2.u32 	{%r38, %r39}, [%rd2+8];
	ld.global.v2.u32 	{%r40, %r41}, [%rd2+16];
	st.global.v2.u32 	[%rd2+8], {%r39, %r40};
	shl.b32 	%r42, %r41, 4;
	shl.b32 	%r43, %r37, 1;
	xor.b32  	%r44, %r43, %r42;
	xor.b32  	%r45, %r44, %r37;
	xor.b32  	%r46, %r45, %r41;
	st.global.v2.u32 	[%rd2+16], {%r41, %r46};
	add.s32 	%r47, %r34, 362437;
	st.global.v2.u32 	[%rd2], {%r47, %r38};
	add.s32 	%r48, %r46, %r47;
	cvt.rn.f32.u32 	%f4, %r48;
	fma.rn.f32 	%f5, %f4, 0f2F800000, 0f2F000000;
	abs.f32 	%f6, %f5;
	add.s64 	%rd10, %rd8, %rd9;
	st.global.f32 	[%rd10], %f6;
	ld.global.v2.u32 	{%r49, %r50}, [%rd2];
	shr.u32 	%r51, %r50, 2;
	xor.b32  	%r52, %r51, %r50;
	ld.global.v2.u32 	{%r53, %r54}, [%rd2+8];
	ld.global.v2.u32 	{%r55, %r56}, [%rd2+16];
	st.global.v2.u32 	[%rd2+8], {%r54, %r55};
	shl.b32 	%r57, %r56, 4;
	shl.b32 	%r58, %r52, 1;
	xor.b32  	%r59, %r58, %r57;
	xor.b32  	%r60, %r59, %r52;
	xor.b32  	%r61, %r60, %r56;
	st.global.v2.u32 	[%rd2+16], {%r56, %r61};
	add.s32 	%r62, %r49, 362437;
	st.global.v2.u32 	[%rd2], {%r62, %r53};
	add.s32 	%r63, %r61, %r62;
	cvt.rn.f32.u32 	%f7, %r63;
	fma.rn.f32 	%f8, %f7, 0f2F800000, 0f2F000000;
	abs.f32 	%f9, %f8;
	add.s64 	%rd11, %rd10, %rd9;
	st.global.f32 	[%rd11], %f9;
	ld.global.v2.u32 	{%r64, %r65}, [%rd2];
	shr.u32 	%r66, %r65, 2;
	xor.b32  	%r67, %r66, %r65;
	ld.global.v2.u32 	{%r68, %r69}, [%rd2+8];
	ld.global.v2.u32 	{%r70, %r71}, [%rd2+16];
	st.global.v2.u32 	[%rd2+8], {%r69, %r70};
	shl.b32 	%r72, %r71, 4;
	shl.b32 	%r73, %r67, 1;
	xor.b32  	%r74, %r73, %r72;
	xor.b32  	%r75, %r74, %r67;
	xor.b32  	%r76, %r75, %r71;
	st.global.v2.u32 	[%rd2+16], {%r71, %r76};
	add.s32 	%r77, %r64, 362437;
	st.global.v2.u32 	[%rd2], {%r77, %r68};
	add.s32 	%r78, %r76, %r77;
	cvt.rn.f32.u32 	%f10, %r78;
	fma.rn.f32 	%f11, %f10, 0f2F800000, 0f2F000000;
	abs.f32 	%f12, %f11;
	add.s64 	%rd12, %rd11, %rd9;
	st.global.f32 	[%rd12], %f12;
	add.s32 	%r128, %r128, 4;
	add.s32 	%r127, %r127, %r5;
	setp.ne.s32 	%p7, %r128, 0;
	@%p7 bra 	$L__BB1_3;
$L__BB1_4:
	setp.eq.s32 	%p8, %r2, 0;
	@%p8 bra 	$L__BB1_9;
	setp.eq.s32 	%p9, %r2, 1;
	@%p9 bra 	$L__BB1_7;
	mad.lo.s32 	%r79, %r130, %r13, %r1;
	ld.global.v2.u32 	{%r80, %r81}, [%rd2];
	shr.u32 	%r82, %r81, 2;
	xor.b32  	%r83, %r82, %r81;
	ld.global.v2.u32 	{%r84, %r85}, [%rd2+8];
	ld.global.v2.u32 	{%r86, %r87}, [%rd2+16];
	st.global.v2.u32 	[%rd2+8], {%r85, %r86};
	shl.b32 	%r88, %r87, 4;
	shl.b32 	%r89, %r83, 1;
	xor.b32  	%r90, %r89, %r88;
	xor.b32  	%r91, %r90, %r83;
	xor.b32  	%r92, %r91, %r87;
	st.global.v2.u32 	[%rd2+16], {%r87, %r92};
	add.s32 	%r93, %r80, 362437;
	st.global.v2.u32 	[%rd2], {%r93, %r84};
	add.s32 	%r94, %r92, %r93;
	cvt.rn.f32.u32 	%f13, %r94;
	fma.rn.f32 	%f14, %f13, 0f2F800000, 0f2F000000;
	abs.f32 	%f15, %f14;
	mul.wide.s32 	%rd13, %r79, 4;
	add.s64 	%rd14, %rd1, %rd13;
	st.global.f32 	[%rd14], %f15;
	ld.global.v2.u32 	{%r95, %r96}, [%rd2];
	shr.u32 	%r97, %r96, 2;
	xor.b32  	%r98, %r97, %r96;
	ld.global.v2.u32 	{%r99, %r100}, [%rd2+8];
	ld.global.v2.u32 	{%r101, %r102}, [%rd2+16];
	st.global.v2.u32 	[%rd2+8], {%r100, %r101};
	shl.b32 	%r103, %r102, 4;
	shl.b32 	%r104, %r98, 1;
	xor.b32  	%r105, %r104, %r103;
	xor.b32  	%r106, %r105, %r98;
	xor.b32  	%r107, %r106, %r102;
	st.global.v2.u32 	[%rd2+16], {%r102, %r107};
	add.s32 	%r108, %r95, 362437;
	st.global.v2.u32 	[%rd2], {%r108, %r99};
	add.s32 	%r109, %r107, %r108;
	cvt.rn.f32.u32 	%f16, %r109;
	fma.rn.f32 	%f17, %f16, 0f2F800000, 0f2F000000;
	abs.f32 	%f18, %f17;
	mul.wide.s32 	%rd15, %r13, 4;
	add.s64 	%rd16, %rd14, %rd15;
	st.global.f32 	[%rd16], %f18;
	add.s32 	%r130, %r130, 2;
$L__BB1_7:
	and.b32  	%r110, %r14, 1;
	setp.eq.b32 	%p10, %r110, 1;
	not.pred 	%p11, %p10;
	@%p11 bra 	$L__BB1_9;
	mad.lo.s32 	%r111, %r130, %r13, %r1;
	ld.global.v2.u32 	{%r112, %r113}, [%rd2];
	shr.u32 	%r114, %r113, 2;
	xor.b32  	%r115, %r114, %r113;
	ld.global.v2.u32 	{%r116, %r117}, [%rd2+8];
	ld.global.v2.u32 	{%r118, %r119}, [%rd2+16];
	st.global.v2.u32 	[%rd2+8], {%r117, %r118};
	shl.b32 	%r120, %r119, 4;
	shl.b32 	%r121, %r115, 1;
	xor.b32  	%r122, %r121, %r120;
	xor.b32  	%r123, %r122, %r115;
	xor.b32  	%r124, %r123, %r119;
	st.global.v2.u32 	[%rd2+16], {%r119, %r124};
	add.s32 	%r125, %r112, 362437;
	st.global.v2.u32 	[%rd2], {%r125, %r116};
	add.s32 	%r126, %r124, %r125;
	cvt.rn.f32.u32 	%f19, %r126;
	fma.rn.f32 	%f20, %f19, 0f2F800000, 0f2F000000;
	abs.f32 	%f21, %f20;
	mul.wide.s32 	%rd17, %r111, 4;
	add.s64 	%rd18, %rd1, %rd17;
	st.global.f32 	[%rd18], %f21;
$L__BB1_9:
	ret;

}


// ===== COMPILED SASS (sm_100) =====

	.target	sm_100

	.elftype	@"ET_EXEC"


//--------------------- .note.nv.tkinfo           --------------------------
	.section	.note.nv.tkinfo,"",@"SHT_NOTE"
	.sectionflags	@"SHF_NOTE_NV_TKINFO"
	.tkinfo
        /*0018*/ 	.word	0x00000002
        /*0030*/ 	.string	""
        /*0030*/ 	.string	"ptxas"
        /*0030*/ 	.string	"Cuda compilation tools, release 13.0, V13.0.88"
        /*0030*/ 	.string	"Build cuda_13.0.r13.0/compiler.36424714_0"
        /*0030*/ 	.string	"-arch sm_100 -m 64 "



//--------------------- .note.nv.cuinfo           --------------------------
	.section	.note.nv.cuinfo,"",@"SHT_NOTE"
	.sectionflags	@"SHF_NOTE_NV_CUINFO"
        /*0018*/ 	.short	0x0002
        /*001a*/ 	.short	0x0064
        /*001c*/ 	.short	0x0082
	.zero		2


//--------------------- .nv.info                  --------------------------
	.section	.nv.info,"",@"SHT_CUDA_INFO"
	.align	4


	//----- nvinfo : EIATTR_REGCOUNT
	.align		4
        /*0000*/ 	.byte	0x04, 0x2f
        /*0002*/ 	.short	(.L_10 - .L_9)
	.align		4
.L_9:
        /*0004*/ 	.word	index@(_Z17kernel_set_randomP17curandStateXORWOWiil)
        /*0008*/ 	.word	0x0000001f


	//----- nvinfo : EIATTR_FRAME_SIZE
	.align		4
.L_10:
        /*000c*/ 	.byte	0x04, 0x11
        /*000e*/ 	.short	(.L_12 - .L_11)
	.align		4
.L_11:
        /*0010*/ 	.word	index@(_Z17kernel_set_randomP17curandStateXORWOWiil)
        /*0014*/ 	.word	0x00000000


	//----- nvinfo : EIATTR_REGCOUNT
	.align		4
.L_12:
        /*0018*/ 	.byte	0x04, 0x2f
        /*001a*/ 	.short	(.L_14 - .L_13)
	.align		4
.L_13:
        /*001c*/ 	.word	index@(_Z13kernel_randomPfiiP17curandStateXORWOW)
        /*0020*/ 	.word	0x00000020


	//----- nvinfo : EIATTR_FRAME_SIZE
	.align		4
.L_14:
        /*0024*/ 	.byte	0x04, 0x11
        /*0026*/ 	.short	(.L_16 - .L_15)
	.align		4
.L_15:
        /*0028*/ 	.word	index@(_Z13kernel_randomPfiiP17curandStateXORWOW)
        /*002c*/ 	.word	0x00000000


	//----- nvinfo : EIATTR_MIN_STACK_SIZE
	.align		4
.L_16:
        /*0030*/ 	.byte	0x04, 0x12
        /*0032*/ 	.short	(.L_18 - .L_17)
	.align		4
.L_17:
        /*0034*/ 	.word	index@(_Z13kernel_randomPfiiP17curandStateXORWOW)
        /*0038*/ 	.word	0x00000000


	//----- nvinfo : EIATTR_MIN_STACK_SIZE
	.align		4
.L_18:
        /*003c*/ 	.byte	0x04, 0x12
        /*003e*/ 	.short	(.L_20 - .L_19)
	.align		4
.L_19:
        /*0040*/ 	.word	index@(_Z17kernel_set_randomP17curandStateXORWOWiil)
        /*0044*/ 	.word	0x00000000
.L_20:


//--------------------- .nv.compat                --------------------------
	.section	.nv.compat,"",@"SHT_CUDA_COMPAT_INFO"
	.align	4
        /*0000*/ 	.byte	0x02, 0x09, 0x00, 0x00, 0x02, 0x02, 0x01, 0x00, 0x02, 0x05, 0x05, 0x00, 0x03, 0x07, 0x01, 0x01
        /*0010*/ 	.byte	0x02, 0x03, 0x00, 0x00, 0x02, 0x06, 0x01, 0x00, 0x04, 0x0b, 0x08, 0x00, 0x09, 0x00, 0x00, 0x00
        /*0020*/ 	.byte	0x00, 0x00, 0x00, 0x00


//--------------------- .nv.info._Z13kernel_randomPfiiP17curandStateXORWOW --------------------------
	.section	.nv.info._Z13kernel_randomPfiiP17curandStateXORWOW,"",@"SHT_CUDA_INFO"
	.sectionflags	@""
	.align	4


	//----- nvinfo : EIATTR_CUDA_API_VERSION
	.align		4
        /*0000*/ 	.byte	0x04, 0x37
        /*0002*/ 	.short	(.L_22 - .L_21)
.L_21:
        /*0004*/ 	.word	0x00000082


	//----- nvinfo : EIATTR_KPARAM_INFO
	.align		4
.L_22:
        /*0008*/ 	.byte	0x04, 0x17
        /*000a*/ 	.short	(.L_24 - .L_23)
.L_23:
        /*000c*/ 	.word	0x00000000
        /*0010*/ 	.short	0x0003
        /*0012*/ 	.short	0x0010
        /*0014*/ 	.byte	0x00, 0xf5, 0x21, 0x00


	//----- nvinfo : EIATTR_KPARAM_INFO
	.align		4
.L_24:
        /*0018*/ 	.byte	0x04, 0x17
        /*001a*/ 	.short	(.L_26 - .L_25)
.L_25:
        /*001c*/ 	.word	0x00000000
        /*0020*/ 	.short	0x0002
        /*0022*/ 	.short	0x000c
        /*0024*/ 	.byte	0x00, 0xf0, 0x11, 0x00


	//----- nvinfo : EIATTR_KPARAM_INFO
	.align		4
.L_26:
        /*0028*/ 	.byte	0x04, 0x17
        /*002a*/ 	.short	(.L_28 - .L_27)
.L_27:
        /*002c*/ 	.word	0x00000000
        /*0030*/ 	.short	0x0001
        /*0032*/ 	.short	0x0008
        /*0034*/ 	.byte	0x00, 0xf0, 0x11, 0x00


	//----- nvinfo : EIATTR_KPARAM_INFO
	.align		4
.L_28:
        /*0038*/ 	.byte	0x04, 0x17
        /*003a*/ 	.short	(.L_30 - .L_29)
.L_29:
        /*003c*/ 	.word	0x00000000
        /*0040*/ 	.short	0x0000
        /*0042*/ 	.short	0x0000
        /*0044*/ 	.byte	0x00, 0xf5, 0x21, 0x00


	//----- nvinfo : EIATTR_SPARSE_MMA_MASK
	.align		4
.L_30:
        /*0048*/ 	.byte	0x03, 0x50
        /*004a*/ 	.short	0x0000


	//----- nvinfo : EIATTR_MAXREG_COUNT
	.align		4
        /*004c*/ 	.byte	0x03, 0x1b
        /*004e*/ 	.short	0x00ff


	//----- nvinfo : EIATTR_MERCURY_ISA_VERSION
	.align		4
        /*0050*/ 	.byte	0x03, 0x5f
        /*0052*/ 	.short	0x0101


	//----- nvinfo : EIATTR_VRC_CTA_INIT_COUNT
	.align		4
        /*0054*/ 	.byte	0x02, 0x4a
	.zero		1
	.zero		1


	//----- nvinfo : EIATTR_EXIT_INSTR_OFFSETS
	.align		4
        /*0058*/ 	.byte	0x04, 0x1c
        /*005a*/ 	.short	(.L_32 - .L_31)


	//   ....[0]....
.L_31:
        /*005c*/ 	.word	0x00000090


	//   ....[1]....
        /*0060*/ 	.word	0x00000770


	//   ....[2]....
        /*0064*/ 	.word	0x00000ae0


	//   ....[3]....
        /*0068*/ 	.word	0x00000c90


	//----- nvinfo : EIATTR_CBANK_PARAM_SIZE
	.align		4
.L_32:
        /*006c*/ 	.byte	0x03, 0x19
        /*006e*/ 	.short	0x0018


	//----- nvinfo : EIATTR_PARAM_CBANK
	.align		4
        /*0070*/ 	.byte	0x04, 0x0a
        /*0072*/ 	.short	(.L_34 - .L_33)
	.align		4
.L_33:
        /*0074*/ 	.word	index@(.nv.constant0._Z13kernel_randomPfiiP17curandStateXORWOW)
        /*0078*/ 	.short	0x0380
        /*007a*/ 	.short	0x0018


	//----- nvinfo : EIATTR_SW_WAR
	.align		4
.L_34:
        /*007c*/ 	.byte	0x04, 0x36
        /*007e*/ 	.short	(.L_36 - .L_35)
.L_35:
        /*0080*/ 	.word	0x00000008
.L_36:


//--------------------- .nv.info._Z17kernel_set_randomP17curandStateXORWOWiil --------------------------
	.section	.nv.info._Z17kernel_set_randomP17curandStateXORWOWiil,"",@"SHT_CUDA_INFO"
	.sectionflags	@""
	.align	4


	//----- nvinfo : EIATTR_CUDA_API_VERSION
	.align		4
        /*0000*/ 	.byte	0x04, 0x37
        /*0002*/ 	.short	(.L_38 - .L_37)
.L_37:
        /*0004*/ 	.word	0x00000082


	//----- nvinfo : EIATTR_KPARAM_INFO
	.align		4
.L_38:
        /*0008*/ 	.byte	0x04, 0x17
        /*000a*/ 	.short	(.L_40 - .L_39)
.L_39:
        /*000c*/ 	.word	0x00000000
        /*0010*/ 	.short	0x0003
        /*0012*/ 	.short	0x0010
        /*0014*/ 	.byte	0x00, 0xf0, 0x21, 0x00


	//----- nvinfo : EIATTR_KPARAM_INFO
	.align		4
.L_40:
        /*0018*/ 	.byte	0x04, 0x17
        /*001a*/ 	.short	(.L_42 - .L_41)
.L_41:
        /*001c*/ 	.word	0x00000000
        /*0020*/ 	.short	0x0002
        /*0022*/ 	.short	0x000c
        /*0024*/ 	.byte	0x00, 0xf0, 0x11, 0x00


	//----- nvinfo : EIATTR_KPARAM_INFO
	.align		4
.L_42:
        /*0028*/ 	.byte	0x04, 0x17
        /*002a*/ 	.short	(.L_44 - .L_43)
.L_43:
        /*002c*/ 	.word	0x00000000
        /*0030*/ 	.short	0x0001
        /*0032*/ 	.short	0x0008
        /*0034*/ 	.byte	0x00, 0xf0, 0x11, 0x00


	//----- nvinfo : EIATTR_KPARAM_INFO
	.align		4
.L_44:
        /*0038*/ 	.byte	0x04, 0x17
        /*003a*/ 	.short	(.L_46 - .L_45)
.L_45:
        /*003c*/ 	.word	0x00000000
        /*0040*/ 	.short	0x0000
        /*0042*/ 	.short	0x0000
        /*0044*/ 	.byte	0x00, 0xf5, 0x21, 0x00


	//----- nvinfo : EIATTR_SPARSE_MMA_MASK
	.align		4
.L_46:
        /*0048*/ 	.byte	0x03, 0x50
        /*004a*/ 	.short	0x0000


	//----- nvinfo : EIATTR_MAXREG_COUNT
	.align		4
        /*004c*/ 	.byte	0x03, 0x1b
        /*004e*/ 	.short	0x00ff


	//----- nvinfo : EIATTR_MERCURY_ISA_VERSION
	.align		4
        /*0050*/ 	.byte	0x03, 0x5f
        /*0052*/ 	.short	0x0101


	//----- nvinfo : EIATTR_VRC_CTA_INIT_COUNT
	.align		4
        /*0054*/ 	.byte	0x02, 0x4a
	.zero		1
	.zero		1


	//----- nvinfo : EIATTR_EXIT_INSTR_OFFSETS
	.align		4
        /*0058*/ 	.byte	0x04, 0x1c
        /*005a*/ 	.short	(.L_48 - .L_47)


	//   ....[0]....
.L_47:
        /*005c*/ 	.word	0x00000080


	//   ....[1]....
        /*0060*/ 	.word	0x00000f00


	//----- nvinfo : EIATTR_CRS_STACK_SIZE
	.align		4
.L_48:
        /*0064*/ 	.byte	0x04, 0x1e
        /*0066*/ 	.short	(.L_50 - .L_49)
.L_49:
        /*0068*/ 	.word	0x00000000


	//----- nvinfo : EIATTR_CBANK_PARAM_SIZE
	.align		4
.L_50:
        /*006c*/ 	.byte	0x03, 0x19
        /*006e*/ 	.short	0x0018


	//----- nvinfo : EIATTR_PARAM_CBANK
	.align		4
        /*0070*/ 	.byte	0x04, 0x0a
        /*0072*/ 	.short	(.L_52 - .L_51)
	.align		4
.L_51:
        /*0074*/ 	.word	index@(.nv.constant0._Z17kernel_set_randomP17curandStateXORWOWiil)
        /*0078*/ 	.short	0x0380
        /*007a*/ 	.short	0x0018


	//----- nvinfo : EIATTR_SW_WAR
	.align		4
.L_52:
        /*007c*/ 	.byte	0x04, 0x36
        /*007e*/ 	.short	(.L_54 - .L_53)
.L_53:
        /*0080*/ 	.word	0x00000008
.L_54:


//--------------------- .nv.callgraph             --------------------------
	.section	.nv.callgraph,"",@"SHT_CUDA_CALLGRAPH"
	.align	4
	.sectionentsize	8
	.align		4
        /*0000*/ 	.word	0x00000000
	.align		4
        /*0004*/ 	.word	0xffffffff
	.align		4
        /*0008*/ 	.word	0x00000000
	.align		4
        /*000c*/ 	.word	0xfffffffe
	.align		4
        /*0010*/ 	.word	0x00000000
	.align		4
        /*0014*/ 	.word	0xfffffffd
	.align		4
        /*0018*/ 	.word	0x00000000
	.align		4
        /*001c*/ 	.word	0xfffffffc


//--------------------- .nv.constant4             --------------------------
	.section	.nv.constant4,"a",@progbits
	.align	8
	.align		8
.nv.constant4:
        /*0000*/ 	.dword	precalc_xorwow_matrix
	.align		8
        /*0008*/ 	.dword	precalc_xorwow_offset_matrix
	.align		8
        /*0010*/ 	.dword	mrg32k3aM1
	.align		8
        /*0018*/ 	.dword	mrg32k3aM2
	.align		8
        /*0020*/ 	.dword	mrg32k3aM1SubSeq
	.align		8
        /*0028*/ 	.dword	mrg32k3aM2SubSeq
	.align		8
        /*0030*/ 	.dword	mrg32k3aM1Seq
	.align		8
        /*0038*/ 	.dword	mrg32k3aM2Seq


//--------------------- .nv.constant3             --------------------------
	.section	.nv.constant3,"a",@progbits
	.align	8
.nv.constant3:
	.type		__cr_lgamma_table,@object
	.size		__cr_lgamma_table,(.L_8 - __cr_lgamma_table)
__cr_lgamma_table:
        /*0000*/ 	.byte	0x00, 0x00, 0x00, 0x00, 0x00, 0x00, 0x00, 0x00, 0x00, 0x00, 0x00, 0x00, 0x00, 0x00, 0x00, 0x00
        /*0010*/ 	.byte	0xef, 0x39, 0xfa, 0xfe, 0x42, 0x2e, 0xe6, 0x3f, 0x02, 0x20, 0x2a, 0xfa, 0x0b, 0xab, 0xfc, 0x3f
        /*0020*/ 	.byte	0xf9, 0x2c, 0x92, 0x7c, 0xa7, 0x6c, 0x09, 0x40, 0xc9, 0x79, 0x44, 0x3c, 0x64, 0x26, 0x13, 0x40
        /*0030*/ 	.byte	0xca, 0x01, 0xcf, 0x3a, 0x27, 0x51, 0x1a, 0x40, 0x30, 0xcc, 0x2d, 0xf3, 0xe1, 0x0c, 0x21, 0x40
        /*0040*/ 	.byte	0x0d, 0xb7, 0xfc, 0x82, 0x8e, 0x35, 0x25, 0x40
.L_8:


//--------------------- .text._Z13kernel_randomPfiiP17curandStateXORWOW --------------------------
	.section	.text._Z13kernel_randomPfiiP17curandStateXORWOW,"ax",@progbits
	.align	128
        .global         _Z13kernel_randomPfiiP17curandStateXORWOW
        .type           _Z13kernel_randomPfiiP17curandStateXORWOW,@function
        .size           _Z13kernel_randomPfiiP17curandStateXORWOW,(.L_x_13 - _Z13kernel_randomPfiiP17curandStateXORWOW)
        .other          _Z13kernel_randomPfiiP17curandStateXORWOW,@"STO_CUDA_ENTRY STV_DEFAULT"
_Z13kernel_randomPfiiP17curandStateXORWOW:
.text._Z13kernel_randomPfiiP17curandStateXORWOW:
[----:B------:R-:W-:Y:S01]  /*0000*/  LDC R1, c[0x0][0x37c] ;  /* 0x0000df00ff017b82 */ /* 0x000fe20000000800 */
[----:B------:R-:W0:Y:S07]  /*0010*/  S2R R3, SR_TID.X ;  /* 0x0000000000037919 */ /* 0x000e2e0000002100 */
[----:B------:R-:W0:Y:S08]  /*0020*/  S2UR UR4, SR_CTAID.X ;  /* 0x00000000000479c3 */ /* 0x000e300000002500 */
[----:B------:R-:W0:Y:S08]  /*0030*/  LDC R0, c[0x0][0x360] ;  /* 0x0000d800ff007b82 */ /* 0x000e300000000800 */
[----:B------:R-:W1:Y:S01]  /*0040*/  LDC.64 R6, c[0x0][0x388] ;  /* 0x0000e200ff067b82 */ /* 0x000e620000000a00 */
[----:B0-----:R-:W-:Y:S01]  /*0050*/  IMAD R3, R0, UR4, R3 ;  /* 0x0000000400037c24 */ /* 0x001fe2000f8e0203 */
[----:B-1----:R-:W-:-:S04]  /*0060*/  ISETP.GE.AND P0, PT, R7, 0x1, PT ;  /* 0x000000010700780c */ /* 0x002fc80003f06270 */
[----:B------:R-:W-:-:S04]  /*0070*/  ISETP.LT.OR P0, PT, R3, RZ, !P0 ;  /* 0x000000ff0300720c */ /* 0x000fc80004701670 */
[----:B------:R-:W-:-:S13]  /*0080*/  ISETP.GT.OR P0, PT, R3, R6, P0 ;  /* 0x000000060300720c */ /* 0x000fda0000704670 */
[----:B------:R-:W-:Y:S05]  /*0090*/  @P0 EXIT ;  /* 0x000000000000094d */ /* 0x000fea0003800000 */
[----:B------:R-:W0:Y:S01]  /*00a0*/  LDC.64 R8, c[0x0][0x390] ;  /* 0x0000e400ff087b82 */ /* 0x000e220000000a00 */
[C---:B------:R-:W-:Y:S01]  /*00b0*/  ISETP.GE.U32.AND P1, PT, R7.reuse, 0x4, PT ;  /* 0x000000040700780c */ /* 0x040fe20003f26070 */
[----:B------:R-:W1:Y:S01]  /*00c0*/  LDCU.64 UR4, c[0x0][0x358] ;  /* 0x00006b00ff0477ac */ /* 0x000e620008000a00 */
[----:B------:R-:W-:Y:S01]  /*00d0*/  LOP3.LUT R0, R7, 0x3, RZ, 0xc0, !PT ;  /* 0x0000000307007812 */ /* 0x000fe200078ec0ff */
[----:B------:R-:W-:-:S03]  /*00e0*/  IMAD.MOV.U32 R2, RZ, RZ, RZ ;  /* 0x000000ffff027224 */ /* 0x000fc600078e00ff */
[----:B------:R-:W-:Y:S01]  /*00f0*/  ISETP.NE.AND P0, PT, R0, RZ, PT ;  /* 0x000000ff0000720c */ /* 0x000fe20003f05270 */
[----:B0-----:R-:W-:-:S06]  /*0100*/  IMAD.WIDE.U32 R8, R3, 0x30, R8 ;  /* 0x0000003003087825 */ /* 0x001fcc00078e0008 */
[----:B-1----:R-:W-:Y:S06]  /*0110*/  @!P1 BRA `(.L_x_0) ;  /* 0x0000000400949947 */ /* 0x002fec0003800000 */
[----:B------:R-:W0:Y:S01]  /*0120*/  LDC.64 R10, c[0x0][0x380] ;  /* 0x0000e000ff0a7b82 */ /* 0x000e220000000a00 */
[----:B------:R-:W-:Y:S01]  /*0130*/  LOP3.LUT R2, R7, 0x7ffffffc, RZ, 0xc0, !PT ;  /* 0x7ffffffc07027812 */ /* 0x000fe200078ec0ff */
[----:B------:R-:W-:-:S03]  /*0140*/  IMAD.MOV.U32 R5, RZ, RZ, R3 ;  /* 0x000000ffff057224 */ /* 0x000fc600078e0003 */
[----:B------:R-:W-:-:S07]  /*0150*/  IADD3 R4, PT, PT, -R2, RZ, RZ ;  /* 0x000000ff02047210 */ /* 0x000fce0007ffe1ff */
.L_x_1:
[----:B------:R-:W2:Y:S04]  /*0160*/  LDG.E.64 R22, desc[UR4][R8.64] ;  /* 0x0000000408167981 */ /* 0x000ea8000c1e1b00 */
[----:B-1----:R-:W3:Y:S04]  /*0170*/  LDG.E.64 R12, desc[UR4][R8.64+0x10] ;  /* 0x00001004080c7981 */ /* 0x002ee8000c1e1b00 */
[----:B------:R-:W4:Y:S01]  /*0180*/  LDG.E.64 R14, desc[UR4][R8.64+0x8] ;  /* 0x00000804080e7981 */ /* 0x000f22000c1e1b00 */
[----:B------:R-:W-:Y:S01]  /*0190*/  IMAD.MOV.U32 R24, RZ, RZ, 0x2f800000 ;  /* 0x2f800000ff187424 */ /* 0x000fe200078e00ff */
[----:B--2---:R-:W-:-:S02]  /*01a0*/  SHF.R.U32.HI R16, RZ, 0x2, R23 ;  /* 0x00000002ff107819 */ /* 0x004fc40000011617 */
[----:B------:R-:W-:Y:S02]  /*01b0*/  IADD3 R22, PT, PT, R22, 0x587c5, RZ ;  /* 0x000587c516167810 */ /* 0x000fe40007ffe0ff */
[----:B------:R-:W-:Y:S01]  /*01c0*/  LOP3.LUT R16, R16, R23, RZ, 0x3c, !PT ;  /* 0x0000001710107212 */ /* 0x000fe200078e3cff */
[----:B---3--:R-:W-:Y:S01]  /*01d0*/  IMAD.SHL.U32 R17, R13, 0x10, RZ ;  /* 0x000000100d117824 */ /* 0x008fe200078e00ff */
[----:B------:R-:W-:Y:S01]  /*01e0*/  MOV R21, R12 ;  /* 0x0000000c00157202 */ /* 0x000fe20000000f00 */
[----:B----4-:R-:W-:Y:S02]  /*01f0*/  IMAD.MOV.U32 R20, RZ, RZ, R15 ;  /* 0x000000ffff147224 */ /* 0x010fe400078e000f */
[----:B------:R-:W-:-:S03]  /*0200*/  IMAD.SHL.U32 R18, R16, 0x2, RZ ;  /* 0x0000000210127824 */ /* 0x000fc600078e00ff */
[----:B------:R1:W-:Y:S02]  /*0210*/  STG.E.64 desc[UR4][R8.64+0x8], R20 ;  /* 0x0000081408007986 */ /* 0x0003e4000c101b04 */
[----:B------:R-:W-:-:S04]  /*0220*/  LOP3.LUT R18, R16, R18, R17, 0x96, !PT ;  /* 0x0000001210127212 */ /* 0x000fc800078e9611 */
[----:B------:R-:W-:Y:S01]  /*0230*/  LOP3.LUT R19, R18, R13, RZ, 0x3c, !PT ;  /* 0x0000000d12137212 */ /* 0x000fe200078e3cff */
[----:B------:R-:W-:-:S04]  /*0240*/  IMAD.MOV.U32 R18, RZ, RZ, R13 ;  /* 0x000000ffff127224 */ /* 0x000fc800078e000d */
[----:B------:R-:W-:Y:S01]  /*0250*/  IMAD.IADD R16, R19, 0x1, R22 ;  /* 0x0000000113107824 */ /* 0x000fe200078e0216 */
[----:B------:R2:W-:Y:S04]  /*0260*/  STG.E.64 desc[UR4][R8.64+0x10], R18 ;  /* 0x0000101208007986 */ /* 0x0005e8000c101b04 */
[----:B------:R-:W-:Y:S01]  /*0270*/  I2FP.F32.U32 R23, R16 ;  /* 0x0000001000177245 */ /* 0x000fe20000201000 */
[----:B0-----:R-:W-:-:S04]  /*0280*/  IMAD.WIDE R16, R5, 0x4, R10 ;  /* 0x0000000405107825 */ /* 0x001fc800078e020a */
[----:B------:R-:W-:Y:S01]  /*0290*/  FFMA R12, R23, R24, 1.1641532182693481445e-10 ;  /* 0x2f000000170c7423 */ /* 0x000fe20000000018 */
[----:B------:R-:W-:-:S03]  /*02a0*/  MOV R23, R14 ;  /* 0x0000000e00177202 */ /* 0x000fc60000000f00 */
[----:B------:R-:W-:Y:S02]  /*02b0*/  FADD R29, |R12|, -RZ ;  /* 0x800000ff0c1d7221 */ /* 0x000fe40000000200 */
[----:B------:R-:W-:Y:S04]  /*02c0*/  STG.E.64 desc[UR4][R8.64], R22 ;  /* 0x0000001608007986 */ /* 0x000fe8000c101b04 */
[----:B------:R0:W-:Y:S04]  /*02d0*/  STG.E desc[UR4][R16.64], R29 ;  /* 0x0000001d10007986 */ /* 0x0001e8000c101904 */
[----:B------:R-:W3:Y:S04]  /*02e0*/  LDG.E.64 R14, desc[UR4][R8.64] ;  /* 0x00000004080e7981 */ /* 0x000ee8000c1e1b00 */
[----:B------:R-:W4:Y:S04]  /*02f0*/  LDG.E.64 R12, desc[UR4][R8.64+0x10] ;  /* 0x00001004080c7981 */ /* 0x000f28000c1e1b00 */
[----:B------:R-:W5:Y:S01]  /*0300*/  LDG.E.64 R26, desc[UR4][R8.64+0x8] ;  /* 0x00000804081a7981 */ /* 0x000f62000c1e1b00 */
[----:B-1----:R-:W-:Y:S01]  /*0310*/  IMAD.WIDE R20, R6, 0x4, R16 ;  /* 0x0000000406147825 */ /* 0x002fe200078e0210 */
[----:B---3--:R-:W-:-:S02]  /*0320*/  SHF.R.U32.HI R28, RZ, 0x2, R15 ;  /* 0x00000002ff1c7819 */ /* 0x008fc4000001160f */
[----:B------:R-:W-:Y:S02]  /*0330*/  IADD3 R14, PT, PT, R14, 0x587c5, RZ ;  /* 0x000587c50e0e7810 */ /* 0x000fe40007ffe0ff */
[----:B------:R-:W-:Y:S01]  /*0340*/  LOP3.LUT R28, R28, R15, RZ, 0x3c, !PT ;  /* 0x0000000f1c1c7212 */ /* 0x000fe200078e3cff */
[----:B----4-:R-:W-:Y:S01]  /*0350*/  IMAD.SHL.U32 R15, R13, 0x10, RZ ;  /* 0x000000100d0f7824 */ /* 0x010fe200078e00ff */
[----:B--2---:R-:W-:Y:S01]  /*0360*/  MOV R18, R13 ;  /* 0x0000000d00127202 */ /* 0x004fe20000000f00 */
[----:B0-----:R-:W-:Y:S02]  /*0370*/  IMAD.MOV.U32 R17, RZ, RZ, R12 ;  /* 0x000000ffff117224 */ /* 0x001fe400078e000c */
[----:B------:R-:W-:Y:S02]  /*0380*/  IMAD.SHL.U32 R25, R28, 0x2, RZ ;  /* 0x000000021c197824 */ /* 0x000fe400078e00ff */
[----:B-----5:R-:W-:-:S03]  /*0390*/  IMAD.MOV.U32 R16, RZ, RZ, R27 ;  /* 0x000000ffff107224 */ /* 0x020fc600078e001b */
[----:B------:R-:W-:Y:S02]  /*03a0*/  LOP3.LUT R28, R28, R25, R15, 0x96, !PT ;  /* 0x000000191c1c7212 */ /* 0x000fe400078e960f */
[----:B------:R-:W-:Y:S02]  /*03b0*/  STG.E.64 desc[UR4][R8.64+0x8], R16 ;  /* 0x0000081008007986 */ /* 0x000fe4000c101b04 */
[----:B------:R-:W-:-:S05]  /*03c0*/  LOP3.LUT R19, R28, R13, RZ, 0x3c, !PT ;  /* 0x0000000d1c137212 */ /* 0x000fca00078e3cff */
[----:B------:R-:W-:Y:S01]  /*03d0*/  IMAD.IADD R15, R19, 0x1, R14 ;  /* 0x00000001130f7824 */ /* 0x000fe200078e020e */
[----:B------:R-:W-:Y:S04]  /*03e0*/  STG.E.64 desc[UR4][R8.64+0x10], R18 ;  /* 0x0000101208007986 */ /* 0x000fe8000c101b04 */
[----:B------:R-:W-:-:S05]  /*03f0*/  I2FP.F32.U32 R15, R15 ;  /* 0x0000000f000f7245 */ /* 0x000fca0000201000 */
[----:B------:R-:W-:Y:S01]  /*0400*/  FFMA R12, R15, R24, 1.1641532182693481445e-10 ;  /* 0x2f0000000f0c7423 */ /* 0x000fe20000000018 */
[----:B------:R-:W-:-:S03]  /*0410*/  IMAD.MOV.U32 R15, RZ, RZ, R26 ;  /* 0x000000ffff0f7224 */ /* 0x000fc600078e001a */
[----:B------:R-:W-:Y:S02]  /*0420*/  FADD R29, |R12|, -RZ ;  /* 0x800000ff0c1d7221 */ /* 0x000fe40000000200 */
[----:B------:R-:W-:Y:S04]  /*0430*/  STG.E.64 desc[UR4][R8.64], R14 ;  /* 0x0000000e08007986 */ /* 0x000fe8000c101b04 */
[----:B------:R0:W-:Y:S04]  /*0440*/  STG.E desc[UR4][R20.64], R29 ;  /* 0x0000001d14007986 */ /* 0x0001e8000c101904 */
[----:B------:R-:W2:Y:S04]  /*0450*/  LDG.E.64 R26, desc[UR4][R8.64] ;  /* 0x00000004081a7981 */ /* 0x000ea8000c1e1b00 */
[----:B------:R-:W3:Y:S04]  /*0460*/  LDG.E.64 R12, desc[UR4][R8.64+0x10] ;  /* 0x00001004080c7981 */ /* 0x000ee8000c1e1b00 */
[----:B------:R-:W4:Y:S01]  /*0470*/  LDG.E.64 R22, desc[UR4][R8.64+0x8] ;  /* 0x0000080408167981 */ /* 0x000f22000c1e1b00 */
[----:B0-----:R-:W-:Y:S01]  /*0480*/  IMAD.WIDE R20, R6, 0x4, R20 ;  /* 0x0000000406147825 */ /* 0x001fe200078e0214 */
[----:B--2---:R-:W-:-:S03]  /*0490*/  SHF.R.U32.HI R28, RZ, 0x2, R27 ;  /* 0x00000002ff1c7819 */ /* 0x004fc6000001161b */
[----:B------:R-:W-:Y:S01]  /*04a0*/  VIADD R16, R26, 0x587c5 ;  /* 0x000587c51a107836 */ /* 0x000fe20000000000 */
[----:B------:R-:W-:Y:S01]  /*04b0*/  LOP3.LUT R28, R28, R27, RZ, 0x3c, !PT ;  /* 0x0000001b1c1c7212 */ /* 0x000fe200078e3cff */
[----:B---3--:R-:W-:Y:S01]  /*04c0*/  IMAD.MOV.U32 R19, RZ, RZ, R12 ;  /* 0x000000ffff137224 */ /* 0x008fe200078e000c */
[----:B------:R-:W-:Y:S02]  /*04d0*/  SHF.L.U32 R25, R13, 0x4, RZ ;  /* 0x000000040d197819 */ /* 0x000fe400000006ff */
[----:B----4-:R-:W-:Y:S01]  /*04e0*/  MOV R18, R23 ;  /* 0x0000001700127202 */ /* 0x010fe20000000f00 */
[----:B------:R-:W-:-:S04]  /*04f0*/  IMAD.SHL.U32 R27, R28, 0x2, RZ ;  /* 0x000000021c1b7824 */ /* 0x000fc800078e00ff */
[----:B------:R-:W-:Y:S01]  /*0500*/  STG.E.64 desc[UR4][R8.64+0x8], R18 ;  /* 0x0000081208007986 */ /* 0x000fe2000c101b04 */
[----:B------:R-:W-:-:S04]  /*0510*/  LOP3.LUT R28, R28, R27, R25, 0x96, !PT ;  /* 0x0000001b1c1c7212 */ /* 0x000fc800078e9619 */
[----:B------:R-:W-:-:S04]  /*0520*/  LOP3.LUT R15, R28, R13, RZ, 0x3c, !PT ;  /* 0x0000000d1c0f7212 */ /* 0x000fc800078e3cff */
[----:B------:R-:W-:-:S04]  /*0530*/  IADD3 R14, PT, PT, R15, R16, RZ ;  /* 0x000000100f0e7210 */ /* 0x000fc80007ffe0ff */
[----:B------:R-:W-:Y:S01]  /*0540*/  I2FP.F32.U32 R17, R14 ;  /* 0x0000000e00117245 */ /* 0x000fe20000201000 */
[----:B------:R-:W-:-:S04]  /*0550*/  IMAD.MOV.U32 R14, RZ, RZ, R13 ;  /* 0x000000ffff0e7224 */ /* 0x000fc800078e000d */
[----:B------:R-:W-:Y:S01]  /*0560*/  FFMA R12, R17, R24, 1.1641532182693481445e-10 ;  /* 0x2f000000110c7423 */ /* 0x000fe20000000018 */
[----:B------:R-:W-:Y:S01]  /*0570*/  IMAD.MOV.U32 R17, RZ, RZ, R22 ;  /* 0x000000ffff117224 */ /* 0x000fe200078e0016 */
[----:B------:R-:W-:Y:S02]  /*0580*/  STG.E.64 desc[UR4][R8.64+0x10], R14 ;  /* 0x0000100e08007986 */ /* 0x000fe4000c101b04 */
[----:B------:R-:W-:Y:S02]  /*0590*/  FADD R29, |R12|, -RZ ;  /* 0x800000ff0c1d7221 */ /* 0x000fe40000000200 */
[----:B------:R-:W-:Y:S04]  /*05a0*/  STG.E.64 desc[UR4][R8.64], R16 ;  /* 0x0000001008007986 */ /* 0x000fe8000c101b04 */
[----:B------:R0:W-:Y:S04]  /*05b0*/  STG.E desc[UR4][R20.64], R29 ;  /* 0x0000001d14007986 */ /* 0x0001e8000c101904 */
[----:B------:R-:W2:Y:S04]  /*05c0*/  LDG.E.64 R26, desc[UR4][R8.64] ;  /* 0x00000004081a7981 */ /* 0x000ea8000c1e1b00 */
[----:B------:R-:W3:Y:S04]  /*05d0*/  LDG.E.64 R12, desc[UR4][R8.64+0x10] ;  /* 0x00001004080c7981 */ /* 0x000ee8000c1e1b00 */
[----:B------:R-:W4:Y:S01]  /*05e0*/  LDG.E.64 R22, desc[UR4][R8.64+0x8] ;  /* 0x0000080408167981 */ /* 0x000f22000c1e1b00 */
[----:B------:R-:W-:-:S02]  /*05f0*/  VIADD R4, R4, 0x4 ;  /* 0x0000000404047836 */ /* 0x000fc40000000000 */
[----:B0-----:R-:W-:-:S03]  /*0600*/  IMAD.WIDE R20, R6, 0x4, R20 ;  /* 0x0000000406147825 */ /* 0x001fc600078e0214 */
[----:B------:R-:W-:Y:S01]  /*0610*/  ISETP.NE.AND P1, PT, R4, RZ, PT ;  /* 0x000000ff0400720c */ /* 0x000fe20003f25270 */
[----:B------:R-:W-:Y:S01]  /*0620*/  IMAD R5, R6, 0x4, R5 ;  /* 0x0000000406057824 */ /* 0x000fe200078e0205 */
[----:B--2---:R-:W-:Y:S01]  /*0630*/  SHF.R.U32.HI R28, RZ, 0x2, R27 ;  /* 0x00000002ff1c7819 */ /* 0x004fe2000001161b */
[----:B------:R-:W-:-:S03]  /*0640*/  VIADD R18, R26, 0x587c5 ;  /* 0x000587c51a127836 */ /* 0x000fc60000000000 */
[----:B------:R-:W-:Y:S01]  /*0650*/  LOP3.LUT R28, R28, R27, RZ, 0x3c, !PT ;  /* 0x0000001b1c1c7212 */ /* 0x000fe200078e3cff */
[----:B---3--:R-:W-:-:S03]  /*0660*/  IMAD.SHL.U32 R25, R13, 0x10, RZ ;  /* 0x000000100d197824 */ /* 0x008fc600078e00ff */
[C---:B------:R-:W-:Y:S01]  /*0670*/  SHF.L.U32 R27, R28.reuse, 0x1, RZ ;  /* 0x000000011c1b7819 */ /* 0x040fe200000006ff */
[----:B----4-:R-:W-:Y:S01]  /*0680*/  IMAD.MOV.U32 R16, RZ, RZ, R23 ;  /* 0x000000ffff107224 */ /* 0x010fe200078e0017 */
[----:B------:R-:W-:Y:S02]  /*0690*/  MOV R19, R22 ;  /* 0x0000001600137202 */ /* 0x000fe40000000f00 */
[----:B------:R-:W-:-:S03]  /*06a0*/  LOP3.LUT R28, R28, R27, R25, 0x96, !PT ;  /* 0x0000001b1c1c7212 */ /* 0x000fc600078e9619 */
[----:B------:R1:W-:Y:S01]  /*06b0*/  STG.E.64 desc[UR4][R8.64], R18 ;  /* 0x0000001208007986 */ /* 0x0003e2000c101b04 */
[----:B------:R-:W-:-:S05]  /*06c0*/  LOP3.LUT R15, R28, R13, RZ, 0x3c, !PT ;  /* 0x0000000d1c0f7212 */ /* 0x000fca00078e3cff */
[----:B------:R-:W-:-:S05]  /*06d0*/  IMAD.IADD R14, R15, 0x1, R18 ;  /* 0x000000010f0e7824 */ /* 0x000fca00078e0212 */
[----:B------:R-:W-:Y:S01]  /*06e0*/  I2FP.F32.U32 R17, R14 ;  /* 0x0000000e00117245 */ /* 0x000fe20000201000 */
[----:B------:R-:W-:-:S04]  /*06f0*/  IMAD.MOV.U32 R14, RZ, RZ, R13 ;  /* 0x000000ffff0e7224 */ /* 0x000fc800078e000d */
[----:B------:R-:W-:Y:S01]  /*0700*/  FFMA R24, R17, R24, 1.1641532182693481445e-10 ;  /* 0x2f00000011187423 */ /* 0x000fe20000000018 */
[----:B------:R-:W-:Y:S01]  /*0710*/  MOV R17, R12 ;  /* 0x0000000c00117202 */ /* 0x000fe20000000f00 */
[----:B------:R1:W-:Y:S02]  /*0720*/  STG.E.64 desc[UR4][R8.64+0x10], R14 ;  /* 0x0000100e08007986 */ /* 0x0003e4000c101b04 */
[----:B------:R-:W-:Y:S02]  /*0730*/  FADD R13, |R24|, -RZ ;  /* 0x800000ff180d7221 */ /* 0x000fe40000000200 */
[----:B------:R1:W-:Y:S04]  /*0740*/  STG.E.64 desc[UR4][R8.64+0x8], R16 ;  /* 0x0000081008007986 */ /* 0x0003e8000c101b04 */
[----:B------:R1:W-:Y:S01]  /*0750*/  STG.E desc[UR4][R20.64], R13 ;  /* 0x0000000d14007986 */ /* 0x0003e2000c101904 */
[----:B------:R-:W-:Y:S05]  /*0760*/  @P1 BRA `(.L_x_1) ;  /* 0xfffffff8007c1947 */ /* 0x000fea000383ffff */
.L_x_0:
[----:B------:R-:W-:Y:S05]  /*0770*/  @!P0 EXIT ;  /* 0x000000000000894d */ /* 0x000fea0003800000 */
[----:B------:R-:W-:Y:S02]  /*0780*/  ISETP.NE.AND P0, PT, R0, 0x1, PT ;  /* 0x000000010000780c */ /* 0x000fe40003f05270 */
[----:B------:R-:W-:-:S04]  /*0790*/  LOP3.LUT R7, R7, 0x1, RZ, 0xc0, !PT ;  /* 0x0000000107077812 */ /* 0x000fc800078ec0ff */
[----:B------:R-:W-:-:S07]  /*07a0*/  ISETP.NE.U32.AND P1, PT, R7, 0x1, PT ;  /* 0x000000010700780c */ /* 0x000fce0003f25070 */
[----:B------:R-:W-:Y:S06]  /*07b0*/  @!P0 BRA `(.L_x_2) ;  /* 0x0000000000c88947 */ /* 0x000fec0003800000 */
[----:B-1----:R-:W2:Y:S01]  /*07c0*/  LDG.E.64 R14, desc[UR4][R8.64] ;  /* 0x00000004080e7981 */ /* 0x002ea2000c1e1b00 */
[----:B------:R-:W0:Y:S03]  /*07d0*/  LDC.64 R12, c[0x0][0x380] ;  /* 0x0000e000ff0c7b82 */ /* 0x000e260000000a00 */
[----:B------:R-:W3:Y:S04]  /*07e0*/  LDG.E.64 R4, desc[UR4][R8.64+0x10] ;  /* 0x0000100408047981 */ /* 0x000ee8000c1e1b00 */
[----:B------:R-:W4:Y:S01]  /*07f0*/  LDG.E.64 R10, desc[UR4][R8.64+0x8] ;  /* 0x00000804080a7981 */ /* 0x000f22000c1e1b00 */
[----:B--2---:R-:W-:Y:S01]  /*0800*/  SHF.R.U32.HI R0, RZ, 0x2, R15 ;  /* 0x00000002ff007819 */ /* 0x004fe2000001160f */
[----:B------:R-:W-:-:S03]  /*0810*/  VIADD R14, R14, 0x587c5 ;  /* 0x000587c50e0e7836 */ /* 0x000fc60000000000 */
[----:B------:R-:W-:Y:S01]  /*0820*/  LOP3.LUT R0, R0, R15, RZ, 0x3c, !PT ;  /* 0x0000000f00007212 */ /* 0x000fe200078e3cff */
[----:B---3--:R-:W-:Y:S01]  /*0830*/  IMAD.MOV.U32 R23, RZ, RZ, R4 ;  /* 0x000000ffff177224 */ /* 0x008fe200078e0004 */
[----:B------:R-:W-:Y:S02]  /*0840*/  SHF.L.U32 R7, R5, 0x4, RZ ;  /* 0x0000000405077819 */ /* 0x000fe400000006ff */
[----:B------:R-:W-:Y:S01]  /*0850*/  MOV R16, R5 ;  /* 0x0000000500107202 */ /* 0x000fe20000000f00 */
[----:B------:R-:W-:Y:S02]  /*0860*/  IMAD.SHL.U32 R15, R0, 0x2, RZ ;  /* 0x00000002000f7824 */ /* 0x000fe400078e00ff */
[----:B----4-:R-:W-:-:S03]  /*0870*/  IMAD.MOV.U32 R22, RZ, RZ, R11 ;  /* 0x000000ffff167224 */ /* 0x010fc600078e000b */
[----:B------:R-:W-:Y:S01]  /*0880*/  LOP3.LUT R0, R0, R15, R7, 0x96, !PT ;  /* 0x0000000f00007212 */ /* 0x000fe200078e9607 */
[----:B------:R-:W-:Y:S01]  /*0890*/  IMAD R7, R2, R6, R3 ;  /* 0x0000000602077224 */ /* 0x000fe200078e0203 */
[----:B------:R-:W-:Y:S02]  /*08a0*/  STG.E.64 desc[UR4][R8.64+0x8], R22 ;  /* 0x0000081608007986 */ /* 0x000fe4000c101b04 */
[----:B------:R-:W-:Y:S01]  /*08b0*/  LOP3.LUT R17, R0, R5, RZ, 0x3c, !PT ;  /* 0x0000000500117212 */ /* 0x000fe200078e3cff */
[----:B------:R-:W-:Y:S02]  /*08c0*/  IMAD.MOV.U32 R0, RZ, RZ, 0x2f800000 ;  /* 0x2f800000ff007424 */ /* 0x000fe400078e00ff */
[----:B0-----:R-:W-:Y:S01]  /*08d0*/  IMAD.WIDE R12, R7, 0x4, R12 ;  /* 0x00000004070c7825 */ /* 0x001fe200078e020c */
[----:B------:R-:W-:Y:S01]  /*08e0*/  IADD3 R15, PT, PT, R17, R14, RZ ;  /* 0x0000000e110f7210 */ /* 0x000fe20007ffe0ff */
[----:B------:R-:W-:Y:S03]  /*08f0*/  STG.E.64 desc[UR4][R8.64+0x10], R16 ;  /* 0x0000101008007986 */ /* 0x000fe6000c101b04 */
        /* <DEDUP_REMOVED lines=9> */
[----:B0-----:R-:W-:-:S04]  /*0990*/  IMAD.WIDE R12, R6, 0x4, R12 ;  /* 0x00000004060c7825 */ /* 0x001fc800078e020c */
[----:B------:R-:W-:Y:S01]  /*09a0*/  VIADD R2, R2, 0x2 ;  /* 0x0000000202027836 */ /* 0x000fe20000000000 */
[----:B--2---:R-:W-:Y:S01]  /*09b0*/  SHF.R.U32.HI R20, RZ, 0x2, R19 ;  /* 0x00000002ff147819 */ /* 0x004fe20000011613 */
[----:B------:R-:W-:-:S03]  /*09c0*/  VIADD R16, R18, 0x587c5 ;  /* 0x000587c512107836 */ /* 0x000fc60000000000 */
[----:B------:R-:W-:Y:S01]  /*09d0*/  LOP3.LUT R20, R20, R19, RZ, 0x3c, !PT ;  /* 0x0000001314147212 */ /* 0x000fe200078e3cff */
[----:B---3--:R-:W-:Y:S01]  /*09e0*/  IMAD.MOV.U32 R14, RZ, RZ, R5 ;  /* 0x000000ffff0e7224 */ /* 0x008fe200078e0005 */
[----:B------:R-:W-:Y:S02]  /*09f0*/  SHF.L.U32 R7, R5, 0x4, RZ ;  /* 0x0000000405077819 */ /* 0x000fe400000006ff */
[----:B----4-:R-:W-:Y:S01]  /*0a00*/  MOV R18, R11 ;  /* 0x0000000b00127202 */ /* 0x010fe20000000f00 */
[----:B------:R-:W-:Y:S02]  /*0a10*/  IMAD.SHL.U32 R19, R20, 0x2, RZ ;  /* 0x0000000214137824 */ /* 0x000fe400078e00ff */
[----:B------:R-:W-:-:S03]  /*0a20*/  IMAD.MOV.U32 R17, RZ, RZ, R10 ;  /* 0x000000ffff117224 */ /* 0x000fc600078e000a */
[----:B------:R-:W-:Y:S01]  /*0a30*/  LOP3.LUT R20, R20, R19, R7, 0x96, !PT ;  /* 0x0000001314147212 */ /* 0x000fe200078e9607 */
[----:B------:R-:W-:Y:S01]  /*0a40*/  IMAD.MOV.U32 R19, RZ, RZ, R4 ;  /* 0x000000ffff137224 */ /* 0x000fe200078e0004 */
[----:B------:R0:W-:Y:S02]  /*0a50*/  STG.E.64 desc[UR4][R8.64], R16 ;  /* 0x0000001008007986 */ /* 0x0001e4000c101b04 */
[----:B------:R-:W-:Y:S02]  /*0a60*/  LOP3.LUT R15, R20, R5, RZ, 0x3c, !PT ;  /* 0x00000005140f7212 */ /* 0x000fe400078e3cff */
[----:B------:R0:W-:Y:S02]  /*0a70*/  STG.E.64 desc[UR4][R8.64+0x8], R18 ;  /* 0x0000081208007986 */ /* 0x0001e4000c101b04 */
[----:B------:R-:W-:Y:S02]  /*0a80*/  IADD3 R7, PT, PT, R15, R16, RZ ;  /* 0x000000100f077210 */ /* 0x000fe40007ffe0ff */
[----:B------:R0:W-:Y:S02]  /*0a90*/  STG.E.64 desc[UR4][R8.64+0x10], R14 ;  /* 0x0000100e08007986 */ /* 0x0001e4000c101b04 */
[----:B------:R-:W-:-:S05]  /*0aa0*/  I2FP.F32.U32 R7, R7 ;  /* 0x0000000700077245 */ /* 0x000fca0000201000 */
[----:B------:R-:W-:-:S04]  /*0ab0*/  FFMA R7, R7, R0, 1.1641532182693481445e-10 ;  /* 0x2f00000007077423 */ /* 0x000fc80000000000 */
[----:B------:R-:W-:-:S05]  /*0ac0*/  FADD R7, |R7|, -RZ ;  /* 0x800000ff07077221 */ /* 0x000fca0000000200 */
[----:B------:R0:W-:Y:S02]  /*0ad0*/  STG.E desc[UR4][R12.64], R7 ;  /* 0x000000070c007986 */ /* 0x0001e4000c101904 */
.L_x_2:
[----:B------:R-:W-:Y:S05]  /*0ae0*/  @P1 EXIT ;  /* 0x000000000000194d */ /* 0x000fea0003800000 */
[----:B01----:R-:W2:Y:S01]  /*0af0*/  LDG.E.64 R14, desc[UR4][R8.64] ;  /* 0x00000004080e7981 */ /* 0x003ea2000c1e1b00 */
[----:B------:R-:W0:Y:S03]  /*0b00*/  LDC.64 R12, c[0x0][0x380] ;  /* 0x0000e000ff0c7b82 */ /* 0x000e260000000a00 */
[----:B------:R-:W3:Y:S04]  /*0b10*/  LDG.E.64 R4, desc[UR4][R8.64+0x10] ;  /* 0x0000100408047981 */ /* 0x000ee8000c1e1b00 */
[----:B------:R-:W4:Y:S01]  /*0b20*/  LDG.E.64 R10, desc[UR4][R8.64+0x8] ;  /* 0x00000804080a7981 */ /* 0x000f22000c1e1b00 */
[----:B------:R-:W-:-:S04]  /*0b30*/  IMAD R3, R2, R6, R3 ;  /* 0x0000000602037224 */ /* 0x000fc800078e0203 */
[----:B0-----:R-:W-:Y:S01]  /*0b40*/  IMAD.WIDE R12, R3, 0x4, R12 ;  /* 0x00000004030c7825 */ /* 0x001fe200078e020c */
[----:B--2---:R-:W-:Y:S02]  /*0b50*/  SHF.R.U32.HI R0, RZ, 0x2, R15 ;  /* 0x00000002ff007819 */ /* 0x004fe4000001160f */
[----:B------:R-:W-:Y:S02]  /*0b60*/  IADD3 R14, PT, PT, R14, 0x587c5, RZ ;  /* 0x000587c50e0e7810 */ /* 0x000fe40007ffe0ff */
[----:B------:R-:W-:Y:S01]  /*0b70*/  LOP3.LUT R0, R0, R15, RZ, 0x3c, !PT ;  /* 0x0000000f00007212 */ /* 0x000fe200078e3cff */
[----:B---3--:R-:W-:Y:S01]  /*0b80*/  IMAD.MOV.U32 R17, RZ, RZ, R4 ;  /* 0x000000ffff117224 */ /* 0x008fe200078e0004 */
[----:B------:R-:W-:Y:S02]  /*0b90*/  SHF.L.U32 R7, R5, 0x4, RZ ;  /* 0x0000000405077819 */ /* 0x000fe400000006ff */
[----:B------:R-:W-:Y:S01]  /*0ba0*/  MOV R6, R5 ;  /* 0x0000000500067202 */ /* 0x000fe20000000f00 */
[----:B------:R-:W-:-:S02]  /*0bb0*/  IMAD.SHL.U32 R15, R0, 0x2, RZ ;  /* 0x00000002000f7824 */ /* 0x000fc400078e00ff */
[----:B----4-:R-:W-:-:S03]  /*0bc0*/  IMAD.MOV.U32 R16, RZ, RZ, R11 ;  /* 0x000000ffff107224 */ /* 0x010fc600078e000b */
[----:B------:R-:W-:Y:S01]  /*0bd0*/  LOP3.LUT R0, R0, R15, R7, 0x96, !PT ;  /* 0x0000000f00007212 */ /* 0x000fe200078e9607 */
[----:B------:R-:W-:Y:S01]  /*0be0*/  HFMA2 R15, -RZ, RZ, 0.1171875, 0 ;  /* 0x2f800000ff0f7431 */ /* 0x000fe200000001ff */
[----:B------:R-:W-:Y:S02]  /*0bf0*/  STG.E.64 desc[UR4][R8.64+0x8], R16 ;  /* 0x0000081008007986 */ /* 0x000fe4000c101b04 */
[----:B------:R-:W-:-:S05]  /*0c00*/  LOP3.LUT R7, R0, R5, RZ, 0x3c, !PT ;  /* 0x0000000500077212 */ /* 0x000fca00078e3cff */
[----:B------:R-:W-:Y:S01]  /*0c10*/  IMAD.IADD R0, R7, 0x1, R14 ;  /* 0x0000000107007824 */ /* 0x000fe200078e020e */
[----:B------:R-:W-:Y:S04]  /*0c20*/  STG.E.64 desc[UR4][R8.64+0x10], R6 ;  /* 0x0000100608007986 */ /* 0x000fe8000c101b04 */
[----:B------:R-:W-:-:S05]  /*0c30*/  I2FP.F32.U32 R0, R0 ;  /* 0x0000000000007245 */ /* 0x000fca0000201000 */
[----:B------:R-:W-:Y:S01]  /*0c40*/  FFMA R0, R0, R15, 1.1641532182693481445e-10 ;  /* 0x2f00000000007423 */ /* 0x000fe2000000000f */
[----:B------:R-:W-:-:S03]  /*0c50*/  MOV R15, R10 ;  /* 0x0000000a000f7202 */ /* 0x000fc60000000f00 */
[----:B------:R-:W-:Y:S02]  /*0c60*/  FADD R3, |R0|, -RZ ;  /* 0x800000ff00037221 */ /* 0x000fe40000000200 */
[----:B------:R-:W-:Y:S04]  /*0c70*/  STG.E.64 desc[UR4][R8.64], R14 ;  /* 0x0000000e08007986 */ /* 0x000fe8000c101b04 */
[----:B------:R-:W-:Y:S01]  /*0c80*/  STG.E desc[UR4][R12.64], R3 ;  /* 0x000000030c007986 */ /* 0x000fe2000c101904 */
[----:B------:R-:W-:Y:S05]  /*0c90*/  EXIT ;  /* 0x000000000000794d */ /* 0x000fea0003800000 */
.L_x_3:
[----:B------:R-:W-:-:S00]  /*0ca0*/  BRA `(.L_x_3) ;  /* 0xfffffffc00fc7947 */ /* 0x000fc0000383ffff */
[----:B------:R-:W-:-:S00]  /*0cb0*/  NOP ;  /* 0x0000000000007918 */ /* 0x000fc00000000000 */
        /* <DEDUP_REMOVED lines=12> */
.L_x_13:


//--------------------- .text._Z17kernel_set_randomP17curandStateXORWOWiil --------------------------
	.section	.text._Z17kernel_set_randomP17curandStateXORWOWiil,"ax",@progbits
	.align	128
        .global         _Z17kernel_set_randomP17curandStateXORWOWiil
        .type           _Z17kernel_set_randomP17curandStateXORWOWiil,@function
        .size           _Z17kernel_set_randomP17curandStateXORWOWiil,(.L_x_14 - _Z17kernel_set_randomP17curandStateXORWOWiil)
        .other          _Z17kernel_set_randomP17curandStateXORWOWiil,@"STO_CUDA_ENTRY STV_DEFAULT"
_Z17kernel_set_randomP17curandStateXORWOWiil:
.text._Z17kernel_set_randomP17curandStateXORWOWiil:
[----:B------:R-:W-:Y:S01]  /*0000*/  LDC R1, c[0x0][0x37c] ;  /* 0x0000df00ff017b82 */ /* 0x000fe20000000800 */
[----:B------:R-:W0:Y:S07]  /*0010*/  S2R R0, SR_TID.X ;  /* 0x0000000000007919 */ /* 0x000e2e0000002100 */
[----:B------:R-:W0:Y:S01]  /*0020*/  S2UR UR4, SR_CTAID.X ;  /* 0x00000000000479c3 */ /* 0x000e220000002500 */
[----:B------:R-:W1:Y:S07]  /*0030*/  LDCU UR5, c[0x0][0x388] ;  /* 0x00007100ff0577ac */ /* 0x000e6e0008000800 */
[----:B------:R-:W0:Y:S02]  /*0040*/  LDC R3, c[0x0][0x360] ;  /* 0x0000d800ff037b82 */ /* 0x000e240000000800 */
[----:B0-----:R-:W-:-:S05]  /*0050*/  IMAD R0, R3, UR4, R0 ;  /* 0x0000000403007c24 */ /* 0x001fca000f8e0200 */
[----:B-1----:R-:W-:-:S04]  /*0060*/  ISETP.GT.AND P0, PT, R0, UR5, PT ;  /* 0x0000000500007c0c */ /* 0x002fc8000bf04270 */
[----:B------:R-:W-:-:S13]  /*0070*/  ISETP.LT.OR P0, PT, R0, RZ, P0 ;  /* 0x000000ff0000720c */ /* 0x000fda0000701670 */
[----:B------:R-:W-:Y:S05]  /*0080*/  @P0 EXIT ;  /* 0x000000000000094d */ /* 0x000fea0003800000 */
[----:B------:R-:W0:Y:S01]  /*0090*/  LDC.64 R2, c[0x0][0x390] ;  /* 0x0000e400ff027b82 */ /* 0x000e220000000a00 */
[----:B------:R-:W1:Y:S01]  /*00a0*/  LDCU.64 UR4, c[0x0][0x358] ;  /* 0x00006b00ff0477ac */ /* 0x000e620008000a00 */
[----:B------:R-:W-:Y:S01]  /*00b0*/  ISETP.NE.AND P0, PT, R0, RZ, PT ;  /* 0x000000ff0000720c */ /* 0x000fe20003f05270 */
[----:B------:R-:W-:Y:S05]  /*00c0*/  BSSY.RECONVERGENT B0, `(.L_x_4) ;  /* 0x00000e0000007945 */ /* 0x000fea0003800200 */
[----:B------:R-:W2:Y:S01]  /*00d0*/  LDC.64 R6, c[0x0][0x380] ;  /* 0x0000e000ff067b82 */ /* 0x000ea20000000a00 */
[----:B0-----:R-:W-:Y:S02]  /*00e0*/  LOP3.LUT R2, R2, 0xaad26b49, RZ, 0x3c, !PT ;  /* 0xaad26b4902027812 */ /* 0x001fe400078e3cff */
[----:B------:R-:W-:-:S03]  /*00f0*/  LOP3.LUT R3, R3, 0xf7dcefdd, RZ, 0x3c, !PT ;  /* 0xf7dcefdd03037812 */ /* 0x000fc600078e3cff */
[----:B------:R-:W-:Y:S02]  /*0100*/  IMAD R2, R2, 0x4182bed5, RZ ;  /* 0x4182bed502027824 */ /* 0x000fe400078e02ff */
[----:B------:R-:W-:Y:S02]  /*0110*/  IMAD R3, R3, -0x658354e5, RZ ;  /* 0x9a7cab1b03037824 */ /* 0x000fe400078e02ff */
[----:B--2---:R-:W-:Y:S01]  /*0120*/  IMAD.WIDE.U32 R6, R0, 0x30, R6 ;  /* 0x0000003000067825 */ /* 0x004fe200078e0006 */
[C---:B------:R-:W-:Y:S02]  /*0130*/  LOP3.LUT R8, R2.reuse, 0x159a55e5, RZ, 0x3c, !PT ;  /* 0x159a55e502087812 */ /* 0x040fe400078e3cff */
[C---:B------:R-:W-:Y:S01]  /*0140*/  IADD3 R4, PT, PT, R2.reuse, 0x64f0c9, R3 ;  /* 0x0064f0c902047810 */ /* 0x040fe20007ffe003 */
[C---:B------:R-:W-:Y:S01]  /*0150*/  VIADD R5, R2.reuse, 0x75bcd15 ;  /* 0x075bcd1502057836 */ /* 0x040fe20000000000 */
[----:B------:R-:W-:Y:S01]  /*0160*/  LOP3.LUT R10, R3, 0x5491333, RZ, 0x3c, !PT ;  /* 0x05491333030a7812 */ /* 0x000fe200078e3cff */
[----:B------:R-:W-:-:S02]  /*0170*/  VIADD R11, R2, 0x583f19 ;  /* 0x00583f19020b7836 */ /* 0x000fc40000000000 */
[----:B------:R-:W-:Y:S01]  /*0180*/  VIADD R9, R3, 0x1f123bb5 ;  /* 0x1f123bb503097836 */ /* 0x000fe20000000000 */
[----:B-1----:R0:W-:Y:S04]  /*0190*/  STG.E.64 desc[UR4][R6.64], R4 ;  /* 0x0000000406007986 */ /* 0x0021e8000c101b04 */
[----:B------:R0:W-:Y:S04]  /*01a0*/  STG.E.64 desc[UR4][R6.64+0x8], R8 ;  /* 0x0000080806007986 */ /* 0x0001e8000c101b04 */
[----:B------:R0:W-:Y:S01]  /*01b0*/  STG.E.64 desc[UR4][R6.64+0x10], R10 ;  /* 0x0000100a06007986 */ /* 0x0001e2000c101b04 */
[----:B------:R-:W-:Y:S05]  /*01c0*/  @!P0 BRA `(.L_x_5) ;  /* 0x0000000c003c8947 */ /* 0x000fea0003800000 */
[----:B------:R-:W-:-:S07]  /*01d0*/  CS2R R12, SRZ ;  /* 0x00000000000c7805 */ /* 0x000fce000001ff00 */
.L_x_11:
[----:B-1----:R-:W-:Y:S01]  /*01e0*/  LOP3.LUT R2, R0, 0x3, RZ, 0xc0, !PT ;  /* 0x0000000300027812 */ /* 0x002fe200078ec0ff */
[----:B------:R-:W-:Y:S03]  /*01f0*/  BSSY.RECONVERGENT B1, `(.L_x_6) ;  /* 0x00000c6000017945 */ /* 0x000fe60003800200 */
[----:B------:R-:W-:-:S04]  /*0200*/  ISETP.NE.U32.AND P0, PT, R2, RZ, PT ;  /* 0x000000ff0200720c */ /* 0x000fc80003f05070 */
[----:B------:R-:W-:-:S13]  /*0210*/  ISETP.NE.AND.EX P0, PT, RZ, RZ, PT, P0 ;  /* 0x000000ffff00720c */ /* 0x000fda0003f05300 */
[----:B------:R-:W-:Y:S05]  /*0220*/  @!P0 BRA `(.L_x_7) ;  /* 0x0000000c00088947 */ /* 0x000fea0003800000 */
[----:B0-----:R-:W0:Y:S01]  /*0230*/  LDC.64 R8, c[0x4][RZ] ;  /* 0x01000000ff087b82 */ /* 0x001e220000000a00 */
[----:B------:R-:W-:Y:S02]  /*0240*/  IMAD.MOV.U32 R14, RZ, RZ, RZ ;  /* 0x000000ffff0e7224 */ /* 0x000fe400078e00ff */
[----:B0-----:R-:W-:-:S07]  /*0250*/  IMAD.WIDE.U32 R8, R12, 0xc80, R8 ;  /* 0x00000c800c087825 */ /* 0x001fce00078e0008 */
.L_x_10:
[----:B-1----:R-:W-:Y:S01]  /*0260*/  IMAD.MOV.U32 R15, RZ, RZ, RZ ;  /* 0x000000ffff0f7224 */ /* 0x002fe200078e00ff */
[----:B------:R-:W-:Y:S01]  /*0270*/  CS2R R2, SRZ ;  /* 0x0000000000027805 */ /* 0x000fe2000001ff00 */
[----:B------:R-:W-:Y:S01]  /*0280*/  IMAD.MOV.U32 R17, RZ, RZ, RZ ;  /* 0x000000ffff117224 */ /* 0x000fe200078e00ff */
[----:B------:R-:W-:-:S07]  /*0290*/  CS2R R4, SRZ ;  /* 0x0000000000047805 */ /* 0x000fce000001ff00 */
.L_x_9:
[----:B------:R-:W-:-:S05]  /*02a0*/  IMAD.WIDE.U32 R10, R17, 0x4, R6 ;  /* 0x00000004110a7825 */ /* 0x000fca00078e0006 */
[----:B------:R0:W5:Y:S01]  /*02b0*/  LDG.E R16, desc[UR4][R10.64+0x4] ;  /* 0x000004040a107981 */ /* 0x000162000c1e1900 */
[----:B------:R-:W-:-:S07]  /*02c0*/  IMAD.MOV.U32 R19, RZ, RZ, RZ ;  /* 0x000000ffff137224 */ /* 0x000fce00078e00ff */
.L_x_8:
[----:B-----5:R-:W-:Y:S01]  /*02d0*/  SHF.R.U32.HI R24, RZ, R19, R16 ;  /* 0x00000013ff187219 */ /* 0x020fe20000011610 */
[----:B0-----:R-:W-:-:S03]  /*02e0*/  IMAD.SHL.U32 R10, R17, 0x20, RZ ;  /* 0x00000020110a7824 */ /* 0x001fc600078e00ff */
[----:B------:R-:W-:Y:S01]  /*02f0*/  LOP3.LUT R11, R24, 0x1, RZ, 0xc0, !PT ;  /* 0x00000001180b7812 */ /* 0x000fe200078ec0ff */
[----:B------:R-:W-:-:S03]  /*0300*/  IMAD.IADD R10, R10, 0x1, R19 ;  /* 0x000000010a0a7824 */ /* 0x000fc600078e0213 */
[----:B------:R-:W-:Y:S01]  /*0310*/  ISETP.NE.U32.AND P0, PT, R11, 0x1, PT ;  /* 0x000000010b00780c */ /* 0x000fe20003f05070 */
[----:B------:R-:W-:-:S03]  /*0320*/  IMAD R11, R10, 0x5, RZ ;  /* 0x000000050a0b7824 */ /* 0x000fc600078e02ff */
[----:B------:R-:W-:Y:S01]  /*0330*/  R2P PR, R24, 0x7e ;  /* 0x0000007e18007804 */ /* 0x000fe20000000000 */
[----:B------:R-:W-:-:S08]  /*0340*/  IMAD.WIDE.U32 R10, R11, 0x4, R8 ;  /* 0x000000040b0a7825 */ /* 0x000fd000078e0008 */
[----:B------:R-:W2:Y:S04]  /*0350*/  @!P0 LDG.E R18, desc[UR4][R10.64] ;  /* 0x000000040a128981 */ /* 0x000ea8000c1e1900 */
[----:B------:R-:W3:Y:S04]  /*0360*/  @!P0 LDG.E R20, desc[UR4][R10.64+0x10] ;  /* 0x000010040a148981 */ /* 0x000ee8000c1e1900 */
[----:B------:R-:W4:Y:S04]  /*0370*/  @P1 LDG.E R22, desc[UR4][R10.64+0x14] ;  /* 0x000014040a161981 */ /* 0x000f28000c1e1900 */
[----:B------:R-:W4:Y:S04]  /*0380*/  @P2 LDG.E R26, desc[UR4][R10.64+0x28] ;  /* 0x000028040a1a2981 */ /* 0x000f28000c1e1900 */
[----:B------:R-:W4:Y:S04]  /*0390*/  @!P0 LDG.E R21, desc[UR4][R10.64+0x4] ;  /* 0x000004040a158981 */ /* 0x000f28000c1e1900 */
[----:B------:R-:W4:Y:S04]  /*03a0*/  @!P0 LDG.E R23, desc[UR4][R10.64+0xc] ;  /* 0x00000c040a178981 */ /* 0x000f28000c1e1900 */
[----:B------:R-:W4:Y:S04]  /*03b0*/  @P1 LDG.E R25, desc[UR4][R10.64+0x18] ;  /* 0x000018040a191981 */ /* 0x000f28000c1e1900 */
[----:B------:R-:W4:Y:S04]  /*03c0*/  @P3 LDG.E R28, desc[UR4][R10.64+0x3c] ;  /* 0x00003c040a1c3981 */ /* 0x000f28000c1e1900 */
[----:B------:R-:W4:Y:S01]  /*03d0*/  @P6 LDG.E R27, desc[UR4][R10.64+0x7c] ;  /* 0x00007c040a1b6981 */ /* 0x000f22000c1e1900 */
[----:B--2---:R-:W-:-:S03]  /*03e0*/  @!P0 LOP3.LUT R15, R15, R18, RZ, 0x3c, !PT ;  /* 0x000000120f0f8212 */ /* 0x004fc600078e3cff */
[----:B------:R-:W2:Y:S01]  /*03f0*/  @!P0 LDG.E R18, desc[UR4][R10.64+0x8] ;  /* 0x000008040a128981 */ /* 0x000ea2000c1e1900 */
[----:B---3--:R-:W-:-:S03]  /*0400*/  @!P0 LOP3.LUT R3, R3, R20, RZ, 0x3c, !PT ;  /* 0x0000001403038212 */ /* 0x008fc600078e3cff */
[----:B------:R-:W3:Y:S01]  /*0410*/  @P1 LDG.E R20, desc[UR4][R10.64+0x24] ;  /* 0x000024040a141981 */ /* 0x000ee2000c1e1900 */
[----:B----4-:R-:W-:-:S03]  /*0420*/  @P1 LOP3.LUT R15, R15, R22, RZ, 0x3c, !PT ;  /* 0x000000160f0f1212 */ /* 0x010fc600078e3cff */
[----:B------:R-:W4:Y:S01]  /*0430*/  @P2 LDG.E R22, desc[UR4][R10.64+0x38] ;  /* 0x000038040a162981 */ /* 0x000f22000c1e1900 */
[----:B------:R-:W-:-:S03]  /*0440*/  @P2 LOP3.LUT R15, R15, R26, RZ, 0x3c, !PT ;  /* 0x0000001a0f0f2212 */ /* 0x000fc600078e3cff */
[----:B------:R-:W4:Y:S01]  /*0450*/  @P4 LDG.E R26, desc[UR4][R10.64+0x50] ;  /* 0x000050040a1a4981 */ /* 0x000f22000c1e1900 */
[----:B------:R-:W-:-:S03]  /*0460*/  @!P0 LOP3.LUT R4, R4, R21, RZ, 0x3c, !PT ;  /* 0x0000001504048212 */ /* 0x000fc600078e3cff */
[----:B------:R-:W4:Y:S01]  /*0470*/  @P1 LDG.E R21, desc[UR4][R10.64+0x20] ;  /* 0x000020040a151981 */ /* 0x000f22000c1e1900 */
[----:B------:R-:W-:-:S03]  /*0480*/  @!P0 LOP3.LUT R2, R2, R23, RZ, 0x3c, !PT ;  /* 0x0000001702028212 */ /* 0x000fc600078e3cff */
[----:B------:R-:W4:Y:S01]  /*0490*/  @P2 LDG.E R23, desc[UR4][R10.64+0x2c] ;  /* 0x00002c040a172981 */ /* 0x000f22000c1e1900 */
[----:B------:R-:W-:-:S03]  /*04a0*/  @P1 LOP3.LUT R4, R4, R25, RZ, 0x3c, !PT ;  /* 0x0000001904041212 */ /* 0x000fc600078e3cff */
[----:B------:R-:W4:Y:S01]  /*04b0*/  @P2 LDG.E R25, desc[UR4][R10.64+0x34] ;  /* 0x000034040a192981 */ /* 0x000f22000c1e1900 */
[----:B--2---:R-:W-:-:S03]  /*04c0*/  @!P0 LOP3.LUT R5, R5, R18, RZ, 0x3c, !PT ;  /* 0x0000001205058212 */ /* 0x004fc600078e3cff */
[----:B------:R-:W2:Y:S01]  /*04d0*/  @P1 LDG.E R18, desc[UR4][R10.64+0x1c] ;  /* 0x00001c040a121981 */ /* 0x000ea2000c1e1900 */
[----:B---3--:R-:W-:-:S03]  /*04e0*/  @P1 LOP3.LUT R3, R3, R20, RZ, 0x3c, !PT ;  /* 0x0000001403031212 */ /* 0x008fc600078e3cff */
[----:B------:R-:W3:Y:S01]  /*04f0*/  @P2 LDG.E R20, desc[UR4][R10.64+0x30] ;  /* 0x000030040a142981 */ /* 0x000ee2000c1e1900 */
[----:B----4-:R-:W-:-:S03]  /*0500*/  @P2 LOP3.LUT R3, R3, R22, RZ, 0x3c, !PT ;  /* 0x0000001603032212 */ /* 0x010fc600078e3cff */
[----:B------:R-:W4:Y:S01]  /*0510*/  @P3 LDG.E R22, desc[UR4][R10.64+0x4c] ;  /* 0x00004c040a163981 */ /* 0x000f22000c1e1900 */
[----:B------:R-:W-:-:S04]  /*0520*/  @P3 LOP3.LUT R15, R15, R28, RZ, 0x3c, !PT ;  /* 0x0000001c0f0f3212 */ /* 0x000fc800078e3cff */
[----:B------:R-:W-:Y:S02]  /*0530*/  @P4 LOP3.LUT R15, R15, R26, RZ, 0x3c, !PT ;  /* 0x0000001a0f0f4212 */ /* 0x000fe400078e3cff */
[----:B------:R-:W-:Y:S01]  /*0540*/  @P1 LOP3.LUT R2, R2, R21, RZ, 0x3c, !PT ;  /* 0x0000001502021212 */ /* 0x000fe200078e3cff */
[----:B------:R-:W4:Y:S04]  /*0550*/  @P5 LDG.E R26, desc[UR4][R10.64+0x64] ;  /* 0x000064040a1a5981 */ /* 0x000f28000c1e1900 */
[----:B------:R-:W4:Y:S01]  /*0560*/  @P3 LDG.E R21, desc[UR4][R10.64+0x40] ;  /* 0x000040040a153981 */ /* 0x000f22000c1e1900 */
[----:B------:R-:W-:Y:S02]  /*0570*/  @P2 LOP3.LUT R4, R4, R23, RZ, 0x3c, !PT ;  /* 0x0000001704042212 */ /* 0x000fe400078e3cff */
[----:B------:R-:W-:Y:S01]  /*0580*/  @P2 LOP3.LUT R2, R2, R25, RZ, 0x3c, !PT ;  /* 0x0000001902022212 */ /* 0x000fe200078e3cff */
[----:B------:R-:W4:Y:S04]  /*0590*/  @P3 LDG.E R23, desc[UR4][R10.64+0x48] ;  /* 0x000048040a173981 */ /* 0x000f28000c1e1900 */
[----:B------:R-:W4:Y:S01]  /*05a0*/  @P4 LDG.E R25, desc[UR4][R10.64+0x54] ;  /* 0x000054040a194981 */ /* 0x000f22000c1e1900 */
[----:B--2---:R-:W-:-:S03]  /*05b0*/  @P1 LOP3.LUT R5, R5, R18, RZ, 0x3c, !PT ;  /* 0x0000001205051212 */ /* 0x004fc600078e3cff */
[----:B------:R-:W2:Y:S01]  /*05c0*/  @P3 LDG.E R18, desc[UR4][R10.64+0x44] ;  /* 0x000044040a123981 */ /* 0x000ea2000c1e1900 */
[----:B---3--:R-:W-:-:S03]  /*05d0*/  @P2 LOP3.LUT R5, R5, R20, RZ, 0x3c, !PT ;  /* 0x0000001405052212 */ /* 0x008fc600078e3cff */
[----:B------:R-:W3:Y:S01]  /*05e0*/  @P4 LDG.E R20, desc[UR4][R10.64+0x58] ;  /* 0x000058040a144981 */ /* 0x000ee2000c1e1900 */
[----:B----4-:R-:W-:-:S03]  /*05f0*/  @P3 LOP3.LUT R3, R3, R22, RZ, 0x3c, !PT ;  /* 0x0000001603033212 */ /* 0x010fc600078e3cff */
[----:B------:R-:W4:Y:S01]  /*0600*/  @P4 LDG.E R22, desc[UR4][R10.64+0x60] ;  /* 0x000060040a164981 */ /* 0x000f22000c1e1900 */
[----:B------:R-:W-:Y:S02]  /*0610*/  LOP3.LUT P0, RZ, R24, 0x80, RZ, 0xc0, !PT ;  /* 0x0000008018ff7812 */ /* 0x000fe4000780c0ff */
[----:B------:R-:W-:Y:S02]  /*0620*/  @P5 LOP3.LUT R15, R15, R26, RZ, 0x3c, !PT ;  /* 0x0000001a0f0f5212 */ /* 0x000fe400078e3cff */
[----:B------:R-:W4:Y:S01]  /*0630*/  @P6 LDG.E R26, desc[UR4][R10.64+0x78] ;  /* 0x000078040a1a6981 */ /* 0x000f22000c1e1900 */
[----:B------:R-:W-:-:S03]  /*0640*/  @P3 LOP3.LUT R4, R4, R21, RZ, 0x3c, !PT ;  /* 0x0000001504043212 */ /* 0x000fc600078e3cff */
[----:B------:R-:W4:Y:S01]  /*0650*/  @P4 LDG.E R21, desc[UR4][R10.64+0x5c] ;  /* 0x00005c040a154981 */ /* 0x000f22000c1e1900 */
[----:B------:R-:W-:-:S03]  /*0660*/  @P3 LOP3.LUT R2, R2, R23, RZ, 0x3c, !PT ;  /* 0x0000001702023212 */ /* 0x000fc600078e3cff */
[----:B------:R-:W4:Y:S01]  /*0670*/  @P5 LDG.E R23, desc[UR4][R10.64+0x68] ;  /* 0x000068040a175981 */ /* 0x000f22000c1e1900 */
[----:B------:R-:W-:-:S03]  /*0680*/  @P4 LOP3.LUT R4, R4, R25, RZ, 0x3c, !PT ;  /* 0x0000001904044212 */ /* 0x000fc600078e3cff */
[----:B------:R-:W4:Y:S01]  /*0690*/  @P5 LDG.E R25, desc[UR4][R10.64+0x70] ;  /* 0x000070040a195981 */ /* 0x000f22000c1e1900 */
[----:B--2---:R-:W-:-:S03]  /*06a0*/  @P3 LOP3.LUT R5, R5, R18, RZ, 0x3c, !PT ;  /* 0x0000001205053212 */ /* 0x004fc600078e3cff */
[----:B------:R-:W2:Y:S01]  /*06b0*/  @P5 LDG.E R18, desc[UR4][R10.64+0x6c] ;  /* 0x00006c040a125981 */ /* 0x000ea2000c1e1900 */
[----:B---3--:R-:W-:-:S03]  /*06c0*/  @P4 LOP3.LUT R5, R5, R20, RZ, 0x3c, !PT ;  /* 0x0000001405054212 */ /* 0x008fc600078e3cff */
[----:B------:R-:W3:Y:S01]  /*06d0*/  @P5 LDG.E R20, desc[UR4][R10.64+0x74] ;  /* 0x000074040a145981 */ /* 0x000ee2000c1e1900 */
[----:B----4-:R-:W-:-:S03]  /*06e0*/  @P4 LOP3.LUT R3, R3, R22, RZ, 0x3c, !PT ;  /* 0x0000001603034212 */ /* 0x010fc600078e3cff */
[----:B------:R-:W4:Y:S01]  /*06f0*/  @P0 LDG.E R22, desc[UR4][R10.64+0x8c] ;  /* 0x00008c040a160981 */ /* 0x000f22000c1e1900 */
[----:B------:R-:W-:-:S03]  /*0700*/  @P6 LOP3.LUT R15, R15, R26, RZ, 0x3c, !PT ;  /* 0x0000001a0f0f6212 */ /* 0x000fc600078e3cff */
        /* <DEDUP_REMOVED lines=13> */
[----:B------:R-:W-:Y:S02]  /*07e0*/  @P6 LOP3.LUT R4, R4, R27, RZ, 0x3c, !PT ;  /* 0x0000001b04046212 */ /* 0x000fe400078e3cff */
[----:B------:R-:W-:Y:S02]  /*07f0*/  @P6 LOP3.LUT R2, R2, R21, RZ, 0x3c, !PT ;  /* 0x0000001502026212 */ /* 0x000fe400078e3cff */
[----:B------:R-:W-:Y:S02]  /*0800*/  @P0 LOP3.LUT R4, R4, R23, RZ, 0x3c, !PT ;  /* 0x0000001704040212 */ /* 0x000fe400078e3cff */
[----:B------:R-:W-:Y:S02]  /*0810*/  @P0 LOP3.LUT R2, R2, R25, RZ, 0x3c, !PT ;  /* 0x0000001902020212 */ /* 0x000fe400078e3cff */
[----:B--2---:R-:W-:Y:S02]  /*0820*/  @P6 LOP3.LUT R5, R5, R18, RZ, 0x3c, !PT ;  /* 0x0000001205056212 */ /* 0x004fe400078e3cff */
[----:B---3--:R-:W-:-:S02]  /*0830*/  @P6 LOP3.LUT R3, R3, R20, RZ, 0x3c, !PT ;  /* 0x0000001403036212 */ /* 0x008fc400078e3cff */
[----:B----4-:R-:W-:Y:S02]  /*0840*/  @P0 LOP3.LUT R5, R5, R22, RZ, 0x3c, !PT ;  /* 0x0000001605050212 */ /* 0x010fe400078e3cff */
[----:B------:R-:W-:Y:S02]  /*0850*/  @P0 LOP3.LUT R3, R3, R26, RZ, 0x3c, !PT ;  /* 0x0000001a03030212 */ /* 0x000fe400078e3cff */
[----:B------:R-:W-:-:S13]  /*0860*/  R2P PR, R24.B1, 0x7f ;  /* 0x0000007f18007804 */ /* 0x000fda0000001000 */
[----:B------:R-:W2:Y:S04]  /*0870*/  @P0 LDG.E R18, desc[UR4][R10.64+0xa0] ;  /* 0x0000a0040a120981 */ /* 0x000ea8000c1e1900 */
[----:B------:R-:W3:Y:S04]  /*0880*/  @P1 LDG.E R22, desc[UR4][R10.64+0xb4] ;  /* 0x0000b4040a161981 */ /* 0x000ee8000c1e1900 */
[----:B------:R-:W4:Y:S04]  /*0890*/  @P2 LDG.E R26, desc[UR4][R10.64+0xc8] ;  /* 0x0000c8040a1a2981 */ /* 0x000f28000c1e1900 */
[----:B------:R-:W4:Y:S04]  /*08a0*/  @P3 LDG.E R28, desc[UR4][R10.64+0xdc] ;  /* 0x0000dc040a1c3981 */ /* 0x000f28000c1e1900 */
[----:B------:R-:W4:Y:S04]  /*08b0*/  @P0 LDG.E R23, desc[UR4][R10.64+0xa4] ;  /* 0x0000a4040a170981 */ /* 0x000f28000c1e1900 */
[----:B------:R-:W4:Y:S04]  /*08c0*/  @P0 LDG.E R20, desc[UR4][R10.64+0xa8] ;  /* 0x0000a8040a140981 */ /* 0x000f28000c1e1900 */
[----:B------:R-:W4:Y:S04]  /*08d0*/  @P4 LDG.E R25, desc[UR4][R10.64+0xf0] ;  /* 0x0000f0040a194981 */ /* 0x000f28000c1e1900 */
        /* <DEDUP_REMOVED lines=21> */
[----:B------:R-:W-:Y:S02]  /*0a30*/  LOP3.LUT P0, RZ, R24, 0x8000, RZ, 0xc0, !PT ;  /* 0x0000800018ff7812 */ /* 0x000fe4000780c0ff */
[----:B----4-:R-:W-:Y:S01]  /*0a40*/  @P5 LOP3.LUT R15, R15, R26, RZ, 0x3c, !PT ;  /* 0x0000001a0f0f5212 */ /* 0x010fe200078e3cff */
[----:B------:R-:W4:Y:S04]  /*0a50*/  @P3 LDG.E R24, desc[UR4][R10.64+0xe4] ;  /* 0x0000e4040a183981 */ /* 0x000f28000c1e1900 */
[----:B------:R-:W2:Y:S01]  /*0a60*/  @P6 LDG.E R26, desc[UR4][R10.64+0x118] ;  /* 0x000118040a1a6981 */ /* 0x000ea2000c1e1900 */
        /* <DEDUP_REMOVED lines=8> */
[----:B---3--:R-:W-:-:S03]  /*0af0*/  @P2 LOP3.LUT R3, R3, R22, RZ, 0x3c, !PT ;  /* 0x0000001603032212 */ /* 0x008fc600078e3cff */
[----:B------:R-:W3:Y:S01]  /*0b00*/  @P4 LDG.E R22, desc[UR4][R10.64+0x100] ;  /* 0x000100040a164981 */ /* 0x000ee2000c1e1900 */
[----:B--2---:R-:W-:-:S03]  /*0b10*/  @P6 LOP3.LUT R15, R15, R26, RZ, 0x3c, !PT ;  /* 0x0000001a0f0f6212 */ /* 0x004fc600078e3cff */
[----:B------:R-:W2:Y:S01]  /*0b20*/  @P0 LDG.E R26, desc[UR4][R10.64+0x12c] ;  /* 0x00012c040a1a0981 */ /* 0x000ea2000c1e1900 */
[----:B----4-:R-:W-:-:S03]  /*0b30*/  @P2 LOP3.LUT R2, R2, R23, RZ, 0x3c, !PT ;  /* 0x0000001702022212 */ /* 0x010fc600078e3cff */
[----:B------:R-:W4:Y:S01]  /*0b40*/  @P4 LDG.E R23, desc[UR4][R10.64+0xfc] ;  /* 0x0000fc040a174981 */ /* 0x000f22000c1e1900 */
[----:B------:R-:W-:-:S03]  /*0b50*/  @P2 LOP3.LUT R5, R5, R20, RZ, 0x3c, !PT ;  /* 0x0000001405052212 */ /* 0x000fc600078e3cff */
[----:B------:R-:W4:Y:S01]  /*0b60*/  @P4 LDG.E R20, desc[UR4][R10.64+0xf8] ;  /* 0x0000f8040a144981 */ /* 0x000f22000c1e1900 */
[----:B------:R-:W-:Y:S02]  /*0b70*/  @P3 LOP3.LUT R2, R2, R27, RZ, 0x3c, !PT ;  /* 0x0000001b02023212 */ /* 0x000fe400078e3cff */
[----:B------:R-:W-:Y:S01]  /*0b80*/  @P3 LOP3.LUT R4, R4, R25, RZ, 0x3c, !PT ;  /* 0x0000001904043212 */ /* 0x000fe200078e3cff */
[----:B------:R-:W4:Y:S01]  /*0b90*/  @P5 LDG.E R27, desc[UR4][R10.64+0x110] ;  /* 0x000110040a1b5981 */ /* 0x000f22000c1e1900 */
[----:B------:R-:W-:-:S03]  /*0ba0*/  @P3 LOP3.LUT R5, R5, R24, RZ, 0x3c, !PT ;  /* 0x0000001805053212 */ /* 0x000fc600078e3cff */
[----:B------:R-:W4:Y:S04]  /*0bb0*/  @P5 LDG.E R25, desc[UR4][R10.64+0x108] ;  /* 0x000108040a195981 */ /* 0x000f28000c1e1900 */
        /* <DEDUP_REMOVED lines=19> */
[----:B------:R-:W-:-:S05]  /*0cf0*/  VIADD R19, R19, 0x10 ;  /* 0x0000001013137836 */ /* 0x000fca0000000000 */
[----:B------:R-:W-:Y:S02]  /*0d00*/  ISETP.NE.AND P1, PT, R19, 0x20, PT ;  /* 0x000000201300780c */ /* 0x000fe40003f25270 */
[----:B------:R-:W-:Y:S02]  /*0d10*/  @P5 LOP3.LUT R3, R3, R18, RZ, 0x3c, !PT ;  /* 0x0000001203035212 */ /* 0x000fe400078e3cff */
[----:B------:R-:W-:Y:S02]  /*0d20*/  @P6 LOP3.LUT R4, R4, R21, RZ, 0x3c, !PT ;  /* 0x0000001504046212 */ /* 0x000fe400078e3cff */
[----:B---3--:R-:W-:-:S04]  /*0d30*/  @P6 LOP3.LUT R3, R3, R22, RZ, 0x3c, !PT ;  /* 0x0000001603036212 */ /* 0x008fc800078e3cff */
[----:B--2---:R-:W-:Y:S02]  /*0d40*/  @P0 LOP3.LUT R3, R3, R26, RZ, 0x3c, !PT ;  /* 0x0000001a03030212 */ /* 0x004fe400078e3cff */
[----:B----4-:R-:W-:Y:S02]  /*0d50*/  @P6 LOP3.LUT R2, R2, R23, RZ, 0x3c, !PT ;  /* 0x0000001702026212 */ /* 0x010fe400078e3cff */
[----:B------:R-:W-:Y:S02]  /*0d60*/  @P6 LOP3.LUT R5, R5, R20, RZ, 0x3c, !PT ;  /* 0x0000001405056212 */ /* 0x000fe400078e3cff */
[----:B------:R-:W-:Y:S02]  /*0d70*/  @P0 LOP3.LUT R2, R2, R27, RZ, 0x3c, !PT ;  /* 0x0000001b02020212 */ /* 0x000fe400078e3cff */
[----:B------:R-:W-:Y:S02]  /*0d80*/  @P0 LOP3.LUT R4, R4, R25, RZ, 0x3c, !PT ;  /* 0x0000001904040212 */ /* 0x000fe400078e3cff */
[----:B------:R-:W-:Y:S01]  /*0d90*/  @P0 LOP3.LUT R5, R5, R24, RZ, 0x3c, !PT ;  /* 0x0000001805050212 */ /* 0x000fe200078e3cff */
[----:B------:R-:W-:Y:S06]  /*0da0*/  @P1 BRA `(.L_x_8) ;  /* 0xfffffff400481947 */ /* 0x000fec000383ffff */
[----:B------:R-:W-:-:S05]  /*0db0*/  VIADD R17, R17, 0x1 ;  /* 0x0000000111117836 */ /* 0x000fca0000000000 */
[----:B------:R-:W-:-:S13]  /*0dc0*/  ISETP.NE.AND P0, PT, R17, 0x5, PT ;  /* 0x000000051100780c */ /* 0x000fda0003f05270 */
[----:B------:R-:W-:Y:S05]  /*0dd0*/  @P0 BRA `(.L_x_9) ;  /* 0xfffffff400300947 */ /* 0x000fea000383ffff */
[----:B------:R1:W-:Y:S01]  /*0de0*/  STG.E.64 desc[UR4][R6.64+0x8], R4 ;  /* 0x0000080406007986 */ /* 0x0003e2000c101b04 */
[----:B------:R-:W-:Y:S01]  /*0df0*/  VIADD R14, R14, 0x1 ;  /* 0x000000010e0e7836 */ /* 0x000fe20000000000 */
[----:B------:R-:W-:Y:S02]  /*0e00*/  LOP3.LUT R11, R0, 0x3, RZ, 0xc0, !PT ;  /* 0x00000003000b7812 */ /* 0x000fe400078ec0ff */
[----:B------:R1:W-:Y:S02]  /*0e10*/  STG.E.64 desc[UR4][R6.64+0x10], R2 ;  /* 0x0000100206007986 */ /* 0x0003e4000c101b04 */
[----:B------:R-:W-:Y:S02]  /*0e20*/  ISETP.GE.U32.AND P0, PT, R14, R11, PT ;  /* 0x0000000b0e00720c */ /* 0x000fe40003f06070 */
[----:B------:R1:W-:Y:S11]  /*0e30*/  STG.E desc[UR4][R6.64+0x4], R15 ;  /* 0x0000040f06007986 */ /* 0x0003f6000c101904 */
[----:B------:R-:W-:Y:S05]  /*0e40*/  @!P0 BRA `(.L_x_10) ;  /* 0xfffffff400048947 */ /* 0x000fea000383ffff */
.L_x_7:
[----:B------:R-:W-:Y:S05]  /*0e50*/  BSYNC.RECONVERGENT B1 ;  /* 0x0000000000017941 */ /* 0x000fea0003800200 */
.L_x_6:
[----:B------:R-:W-:Y:S01]  /*0e60*/  ISETP.GT.U32.AND P0, PT, R0, 0x3, PT ;  /* 0x000000030000780c */ /* 0x000fe20003f04070 */
[----:B------:R-:W-:Y:S01]  /*0e70*/  VIADD R12, R12, 0x1 ;  /* 0x000000010c0c7836 */ /* 0x000fe20000000000 */
[--C-:B------:R-:W-:Y:S02]  /*0e80*/  SHF.R.U64 R0, R0, 0x2, R13.reuse ;  /* 0x0000000200007819 */ /* 0x100fe4000000120d */
[----:B------:R-:W-:Y:S02]  /*0e90*/  ISETP.GT.U32.AND.EX P0, PT, R13, RZ, PT, P0 ;  /* 0x000000ff0d00720c */ /* 0x000fe40003f04100 */
[----:B------:R-:W-:-:S11]  /*0ea0*/  SHF.R.U32.HI R13, RZ, 0x2, R13 ;  /* 0x00000002ff0d7819 */ /* 0x000fd6000001160d */
[----:B------:R-:W-:Y:S05]  /*0eb0*/  @P0 BRA `(.L_x_11) ;  /* 0xfffffff000c80947 */ /* 0x000fea000383ffff */
.L_x_5:
[----:B------:R-:W-:Y:S05]  /*0ec0*/  BSYNC.RECONVERGENT B0 ;  /* 0x0000000000007941 */ /* 0x000fea0003800200 */
.L_x_4:
[----:B------:R-:W-:Y:S04]  /*0ed0*/  STG.E.64 desc[UR4][R6.64+0x18], RZ ;  /* 0x000018ff06007986 */ /* 0x000fe8000c101b04 */
[----:B------:R-:W-:Y:S04]  /*0ee0*/  STG.E desc[UR4][R6.64+0x20], RZ ;  /* 0x000020ff06007986 */ /* 0x000fe8000c101904 */
[----:B------:R-:W-:Y:S01]  /*0ef0*/  STG.E.64 desc[UR4][R6.64+0x28], RZ ;  /* 0x000028ff06007986 */ /* 0x000fe2000c101b04 */
[----:B------:R-:W-:Y:S05]  /*0f00*/  EXIT ;  /* 0x000000000000794d */ /* 0x000fea0003800000 */
.L_x_12:
        /* <DEDUP_REMOVED lines=15> */
.L_x_14:


//--------------------- .nv.global.init           --------------------------
	.section	.nv.global.init,"aw",@progbits
	.align	4
.nv.global.init:
	.type		mrg32k3aM1SubSeq,@object
	.size		mrg32k3aM1SubSeq,(mrg32k3aM2SubSeq - mrg32k3aM1SubSeq)
mrg32k3aM1SubSeq:
        /*0000*/ 	.byte	0x0b, 0xcc, 0xee, 0x04, 0x73, 0x29, 0x8b, 0x6f, 0xf6, 0x53, 0x03, 0xf6, 0x23, 0xf6, 0xea, 0xda
        /* <DEDUP_REMOVED lines=125> */
	.type		mrg32k3aM2SubSeq,@object
	.size		mrg32k3aM2SubSeq,(mrg32k3aM1 - mrg32k3aM2SubSeq)
mrg32k3aM2SubSeq:
        /* <DEDUP_REMOVED lines=126> */
	.type		mrg32k3aM1,@object
	.size		mrg32k3aM1,(mrg32k3aM1Seq - mrg32k3aM1)
mrg32k3aM1:
        /* <DEDUP_REMOVED lines=144> */
	.type		mrg32k3aM1Seq,@object
	.size		mrg32k3aM1Seq,(mrg32k3aM2 - mrg32k3aM1Seq)
mrg32k3aM1Seq:
        /* <DEDUP_REMOVED lines=144> */
	.type		mrg32k3aM2,@object
	.size		mrg32k3aM2,(mrg32k3aM2Seq - mrg32k3aM2)
mrg32k3aM2:
        /* <DEDUP_REMOVED lines=144> */
	.type		mrg32k3aM2Seq,@object
	.size		mrg32k3aM2Seq,(precalc_xorwow_matrix - mrg32k3aM2Seq)
mrg32k3aM2Seq:
        /* <DEDUP_REMOVED lines=144> */
	.type		precalc_xorwow_matrix,@object
	.size		precalc_xorwow_matrix,(precalc_xorwow_offset_matrix - precalc_xorwow_matrix)
precalc_xorwow_matrix:
        /* <DEDUP_REMOVED lines=6400> */
	.type		precalc_xorwow_offset_matrix,@object
	.size		precalc_xorwow_offset_matrix,(.L_1 - precalc_xorwow_offset_matrix)
precalc_xorwow_offset_matrix:
        /* <DEDUP_REMOVED lines=6400> */
.L_1:


//--------------------- .nv.shared.reserved.0     --------------------------
	.section	.nv.shared.reserved.0,"aw",@nobits
	.weak		__nv_reservedSMEM_offset_0_alias
	.size		__nv_reservedSMEM_offset_0_alias, 0, 64
	.other		__nv_reservedSMEM_offset_0_alias,@"STO_CUDA_RESERVED_SHARED STV_DEFAULT"
__nv_reservedSMEM_offset_0_alias:
	.zero		0
	.zero		64


//--------------------- .nv.constant0._Z13kernel_randomPfiiP17curandStateXORWOW --------------------------
	.section	.nv.constant0._Z13kernel_randomPfiiP17curandStateXORWOW,"a",@progbits
	.sectionflags	@""
	.align	4
.nv.constant0._Z13kernel_randomPfiiP17curandStateXORWOW:
	.zero		920


//--------------------- .nv.constant0._Z17kernel_set_randomP17curandStateXORWOWiil --------------------------
	.section	.nv.constant0._Z17kernel_set_randomP17curandStateXORWOWiil,"a",@progbits
	.sectionflags	@""
	.align	4
.nv.constant0._Z17kernel_set_randomP17curandStateXORWOWiil:
	.zero		920


//--------------------- SYMBOLS --------------------------

	.type		.nv.reservedSmem.offset0,@object
	.size		.nv.reservedSmem.offset0,0x4
